	.target	sm_103a

	.elftype	@"ET_EXEC"


//--------------------- .note.nv.tkinfo           --------------------------
	.section	.note.nv.tkinfo,"",@"SHT_NOTE"
	.sectionflags	@"SHF_NOTE_NV_TKINFO"
	.tkinfo
        /*0018*/ 	.word	0x00000002
        /*0030*/ 	.string	""
        /*0030*/ 	.string	"ptxas"
        /*0030*/ 	.string	"Cuda compilation tools, release 13.0, V13.0.88"
        /*0030*/ 	.string	"Build cuda_13.0.r13.0/compiler.36424714_0"
        /*0030*/ 	.string	"-arch sm_103a -m 64 "



//--------------------- .note.nv.cuinfo           --------------------------
	.section	.note.nv.cuinfo,"",@"SHT_NOTE"
	.sectionflags	@"SHF_NOTE_NV_CUINFO"
        /*0018*/ 	.short	0x0002
        /*001a*/ 	.short	0x0067
        /*001c*/ 	.short	0x0082
	.zero		2


//--------------------- .nv.info                  --------------------------
	.section	.nv.info,"",@"SHT_CUDA_INFO"
	.align	4


	//----- nvinfo : EIATTR_REGCOUNT
	.align		4
        /*0000*/ 	.byte	0x04, 0x2f
        /*0002*/ 	.short	(.L_12 - .L_11)
	.align		4
.L_11:
        /*0004*/ 	.word	index@(_ZN7cutlass13device_kernelIN5flash11enable_sm90INS1_16FlashAttnFwdSm90INS1_25CollectiveMainloopFwdSm90ILi2EN4cute5tupleIJNS5_1CILi1EEES8_S8_EEENS6_IJNS7_ILi64EEESA_SA_EEELi512ENS_6half_tEfNS_4arch4Sm90ELb1ELb0ELb0ELb1ELb1ELb1ELb1ELb0ELb0ELb1ELb0ELb0EEENS1_21CollectiveEpilogueFwdINS6_IJSA_NS7_ILi512EEESA_EEES9_SC_SE_Li256ELb1ELb1ELb0ELb0EEENS1_36VarlenDynamicPersistentTileSchedulerILi64ELi64ELi256ELi128ELb0ELb1ELb1ELb1ELb1ELb1EEEEEEEEEvNT_6ParamsE)
        /*0008*/ 	.word	0x00000004


	//----- nvinfo : EIATTR_FRAME_SIZE
	.align		4
.L_12:
        /*000c*/ 	.byte	0x04, 0x11
        /*000e*/ 	.short	(.L_14 - .L_13)
	.align		4
.L_13:
        /*0010*/ 	.word	index@(_ZN7cutlass13device_kernelIN5flash11enable_sm90INS1_16FlashAttnFwdSm90INS1_25CollectiveMainloopFwdSm90ILi2EN4cute5tupleIJNS5_1CILi1EEES8_S8_EEENS6_IJNS7_ILi64EEESA_SA_EEELi512ENS_6half_tEfNS_4arch4Sm90ELb1ELb0ELb0ELb1ELb1ELb1ELb1ELb0ELb0ELb1ELb0ELb0EEENS1_21CollectiveEpilogueFwdINS6_IJSA_NS7_ILi512EEESA_EEES9_SC_SE_Li256ELb1ELb1ELb0ELb0EEENS1_36VarlenDynamicPersistentTileSchedulerILi64ELi64ELi256ELi128ELb0ELb1ELb1ELb1ELb1ELb1EEEEEEEEEvNT_6ParamsE)
        /*0014*/ 	.word	0x00000000


	//----- nvinfo : EIATTR_REGCOUNT
	.align		4
.L_14:
        /*0018*/ 	.byte	0x04, 0x2f
        /*001a*/ 	.short	(.L_16 - .L_15)
	.align		4
.L_15:
        /*001c*/ 	.word	index@(_ZN7cutlass13device_kernelIN5flash11enable_sm90INS1_16FlashAttnFwdSm90INS1_25CollectiveMainloopFwdSm90ILi2EN4cute5tupleIJNS5_1CILi1EEES8_S8_EEENS6_IJNS7_ILi64EEESA_SA_EEELi512ENS_6half_tEfNS_4arch4Sm90ELb1ELb0ELb0ELb1ELb1ELb0ELb1ELb0ELb0ELb1ELb0ELb0EEENS1_21CollectiveEpilogueFwdINS6_IJSA_NS7_ILi512EEESA_EEES9_SC_SE_Li256ELb1ELb1ELb0ELb0EEENS1_36VarlenDynamicPersistentTileSchedulerILi64ELi64ELi256ELi128ELb0ELb1ELb1ELb1ELb1ELb1EEEEEEEEEvNT_6ParamsE)
        /*0020*/ 	.word	0x00000004


	//----- nvinfo : EIATTR_FRAME_SIZE
	.align		4
.L_16:
        /*0024*/ 	.byte	0x04, 0x11
        /*0026*/ 	.short	(.L_18 - .L_17)
	.align		4
.L_17:
        /*0028*/ 	.word	index@(_ZN7cutlass13device_kernelIN5flash11enable_sm90INS1_16FlashAttnFwdSm90INS1_25CollectiveMainloopFwdSm90ILi2EN4cute5tupleIJNS5_1CILi1EEES8_S8_EEENS6_IJNS7_ILi64EEESA_SA_EEELi512ENS_6half_tEfNS_4arch4Sm90ELb1ELb0ELb0ELb1ELb1ELb0ELb1ELb0ELb0ELb1ELb0ELb0EEENS1_21CollectiveEpilogueFwdINS6_IJSA_NS7_ILi512EEESA_EEES9_SC_SE_Li256ELb1ELb1ELb0ELb0EEENS1_36VarlenDynamicPersistentTileSchedulerILi64ELi64ELi256ELi128ELb0ELb1ELb1ELb1ELb1ELb1EEEEEEEEEvNT_6ParamsE)
        /*002c*/ 	.word	0x00000000


	//----- nvinfo : EIATTR_REGCOUNT
	.align		4
.L_18:
        /*0030*/ 	.byte	0x04, 0x2f
        /*0032*/ 	.short	(.L_20 - .L_19)
	.align		4
.L_19:
        /*0034*/ 	.word	index@(_ZN7cutlass13device_kernelIN5flash11enable_sm90INS1_16FlashAttnFwdSm90INS1_25CollectiveMainloopFwdSm90ILi2EN4cute5tupleIJNS5_1CILi1EEES8_S8_EEENS6_IJNS7_ILi64EEESA_SA_EEELi512ENS_6half_tEfNS_4arch4Sm90ELb1ELb0ELb0ELb1ELb1ELb1ELb0ELb0ELb0ELb1ELb0ELb0EEENS1_21CollectiveEpilogueFwdINS6_IJSA_NS7_ILi512EEESA_EEES9_SC_SE_Li256ELb1ELb1ELb0ELb0EEENS1_36VarlenDynamicPersistentTileSchedulerILi64ELi64ELi256ELi128ELb0ELb1ELb1ELb1ELb1ELb1EEEEEEEEEvNT_6ParamsE)
        /*0038*/ 	.word	0x00000004


	//----- nvinfo : EIATTR_FRAME_SIZE
	.align		4
.L_20:
        /*003c*/ 	.byte	0x04, 0x11
        /*003e*/ 	.short	(.L_22 - .L_21)
	.align		4
.L_21:
        /*0040*/ 	.word	index@(_ZN7cutlass13device_kernelIN5flash11enable_sm90INS1_16FlashAttnFwdSm90INS1_25CollectiveMainloopFwdSm90ILi2EN4cute5tupleIJNS5_1CILi1EEES8_S8_EEENS6_IJNS7_ILi64EEESA_SA_EEELi512ENS_6half_tEfNS_4arch4Sm90ELb1ELb0ELb0ELb1ELb1ELb1ELb0ELb0ELb0ELb1ELb0ELb0EEENS1_21CollectiveEpilogueFwdINS6_IJSA_NS7_ILi512EEESA_EEES9_SC_SE_Li256ELb1ELb1ELb0ELb0EEENS1_36VarlenDynamicPersistentTileSchedulerILi64ELi64ELi256ELi128ELb0ELb1ELb1ELb1ELb1ELb1EEEEEEEEEvNT_6ParamsE)
        /*0044*/ 	.word	0x00000000


	//----- nvinfo : EIATTR_REGCOUNT
	.align		4
.L_22:
        /*0048*/ 	.byte	0x04, 0x2f
        /*004a*/ 	.short	(.L_24 - .L_23)
	.align		4
.L_23:
        /*004c*/ 	.word	index@(_ZN7cutlass13device_kernelIN5flash11enable_sm90INS1_16FlashAttnFwdSm90INS1_25CollectiveMainloopFwdSm90ILi2EN4cute5tupleIJNS5_1CILi1EEES8_S8_EEENS6_IJNS7_ILi64EEESA_SA_EEELi512ENS_6half_tEfNS_4arch4Sm90ELb1ELb0ELb0ELb1ELb1ELb0ELb0ELb0ELb0ELb1ELb0ELb0EEENS1_21CollectiveEpilogueFwdINS6_IJSA_NS7_ILi512EEESA_EEES9_SC_SE_Li256ELb1ELb1ELb0ELb0EEENS1_36VarlenDynamicPersistentTileSchedulerILi64ELi64ELi256ELi128ELb0ELb1ELb1ELb1ELb1ELb1EEEEEEEEEvNT_6ParamsE)
        /*0050*/ 	.word	0x00000004


	//----- nvinfo : EIATTR_FRAME_SIZE
	.align		4
.L_24:
        /*0054*/ 	.byte	0x04, 0x11
        /*0056*/ 	.short	(.L_26 - .L_25)
	.align		4
.L_25:
        /*0058*/ 	.word	index@(_ZN7cutlass13device_kernelIN5flash11enable_sm90INS1_16FlashAttnFwdSm90INS1_25CollectiveMainloopFwdSm90ILi2EN4cute5tupleIJNS5_1CILi1EEES8_S8_EEENS6_IJNS7_ILi64EEESA_SA_EEELi512ENS_6half_tEfNS_4arch4Sm90ELb1ELb0ELb0ELb1ELb1ELb0ELb0ELb0ELb0ELb1ELb0ELb0EEENS1_21CollectiveEpilogueFwdINS6_IJSA_NS7_ILi512EEESA_EEES9_SC_SE_Li256ELb1ELb1ELb0ELb0EEENS1_36VarlenDynamicPersistentTileSchedulerILi64ELi64ELi256ELi128ELb0ELb1ELb1ELb1ELb1ELb1EEEEEEEEEvNT_6ParamsE)
        /*005c*/ 	.word	0x00000000


	//----- nvinfo : EIATTR_REGCOUNT
	.align		4
.L_26:
        /*0060*/ 	.byte	0x04, 0x2f
        /*0062*/ 	.short	(.L_28 - .L_27)
	.align		4
.L_27:
        /*0064*/ 	.word	index@(_ZN7cutlass13device_kernelIN5flash11enable_sm90INS1_16FlashAttnFwdSm90INS1_25CollectiveMainloopFwdSm90ILi2EN4cute5tupleIJNS5_1CILi1EEES8_S8_EEENS6_IJNS7_ILi64EEESA_SA_EEELi512ENS_6half_tEfNS_4arch4Sm90ELb1ELb0ELb0ELb0ELb1ELb0ELb1ELb0ELb0ELb1ELb0ELb0EEENS1_21CollectiveEpilogueFwdINS6_IJSA_NS7_ILi512EEESA_EEES9_SC_SE_Li256ELb0ELb1ELb0ELb0EEENS1_30DynamicPersistentTileSchedulerILi256ELi128ELb0ELb1ELb1EEEEEEEEEvNT_6ParamsE)
        /*0068*/ 	.word	0x00000004


	//----- nvinfo : EIATTR_FRAME_SIZE
	.align		4
.L_28:
        /*006c*/ 	.byte	0x04, 0x11
        /*006e*/ 	.short	(.L_30 - .L_29)
	.align		4
.L_29:
        /*0070*/ 	.word	index@(_ZN7cutlass13device_kernelIN5flash11enable_sm90INS1_16FlashAttnFwdSm90INS1_25CollectiveMainloopFwdSm90ILi2EN4cute5tupleIJNS5_1CILi1EEES8_S8_EEENS6_IJNS7_ILi64EEESA_SA_EEELi512ENS_6half_tEfNS_4arch4Sm90ELb1ELb0ELb0ELb0ELb1ELb0ELb1ELb0ELb0ELb1ELb0ELb0EEENS1_21CollectiveEpilogueFwdINS6_IJSA_NS7_ILi512EEESA_EEES9_SC_SE_Li256ELb0ELb1ELb0ELb0EEENS1_30DynamicPersistentTileSchedulerILi256ELi128ELb0ELb1ELb1EEEEEEEEEvNT_6ParamsE)
        /*0074*/ 	.word	0x00000000


	//----- nvinfo : EIATTR_REGCOUNT
	.align		4
.L_30:
        /*0078*/ 	.byte	0x04, 0x2f
        /*007a*/ 	.short	(.L_32 - .L_31)
	.align		4
.L_31:
        /*007c*/ 	.word	index@(_ZN7cutlass13device_kernelIN5flash11enable_sm90INS1_16FlashAttnFwdSm90INS1_25CollectiveMainloopFwdSm90ILi2EN4cute5tupleIJNS5_1CILi1EEES8_S8_EEENS6_IJNS7_ILi64EEESA_SA_EEELi512ENS_6half_tEfNS_4arch4Sm90ELb1ELb0ELb0ELb0ELb1ELb0ELb0ELb0ELb0ELb1ELb0ELb0EEENS1_21CollectiveEpilogueFwdINS6_IJSA_NS7_ILi512EEESA_EEES9_SC_SE_Li256ELb0ELb1ELb0ELb0EEENS1_30DynamicPersistentTileSchedulerILi256ELi128ELb0ELb1ELb1EEEEEEEEEvNT_6ParamsE)
        /*0080*/ 	.word	0x00000004


	//----- nvinfo : EIATTR_FRAME_SIZE
	.align		4
.L_32:
        /*0084*/ 	.byte	0x04, 0x11
        /*0086*/ 	.short	(.L_34 - .L_33)
	.align		4
.L_33:
        /*0088*/ 	.word	index@(_ZN7cutlass13device_kernelIN5flash11enable_sm90INS1_16FlashAttnFwdSm90INS1_25CollectiveMainloopFwdSm90ILi2EN4cute5tupleIJNS5_1CILi1EEES8_S8_EEENS6_IJNS7_ILi64EEESA_SA_EEELi512ENS_6half_tEfNS_4arch4Sm90ELb1ELb0ELb0ELb0ELb1ELb0ELb0ELb0ELb0ELb1ELb0ELb0EEENS1_21CollectiveEpilogueFwdINS6_IJSA_NS7_ILi512EEESA_EEES9_SC_SE_Li256ELb0ELb1ELb0ELb0EEENS1_30DynamicPersistentTileSchedulerILi256ELi128ELb0ELb1ELb1EEEEEEEEEvNT_6ParamsE)
        /*008c*/ 	.word	0x00000000


	//----- nvinfo : EIATTR_REGCOUNT
	.align		4
.L_34:
        /*0090*/ 	.byte	0x04, 0x2f
        /*0092*/ 	.short	(.L_36 - .L_35)
	.align		4
.L_35:
        /*0094*/ 	.word	index@(_ZN7cutlass13device_kernelIN5flash11enable_sm90INS1_16FlashAttnFwdSm90INS1_25CollectiveMainloopFwdSm90ILi2EN4cute5tupleIJNS5_1CILi1EEES8_S8_EEENS6_IJNS7_ILi64EEESA_SA_EEELi512ENS_6half_tEfNS_4arch4Sm90ELb0ELb1ELb0ELb1ELb1ELb1ELb1ELb0ELb0ELb1ELb0ELb0EEENS1_21CollectiveEpilogueFwdINS6_IJSA_NS7_ILi512EEESA_EEES9_SC_SE_Li256ELb1ELb1ELb0ELb0EEENS1_36VarlenDynamicPersistentTileSchedulerILi64ELi64ELi256ELi128ELb0ELb1ELb1ELb1ELb0ELb1EEEEEEEEEvNT_6ParamsE)
        /*0098*/ 	.word	0x00000004


	//----- nvinfo : EIATTR_FRAME_SIZE
	.align		4
.L_36:
        /*009c*/ 	.byte	0x04, 0x11
        /*009e*/ 	.short	(.L_38 - .L_37)
	.align		4
.L_37:
        /*00a0*/ 	.word	index@(_ZN7cutlass13device_kernelIN5flash11enable_sm90INS1_16FlashAttnFwdSm90INS1_25CollectiveMainloopFwdSm90ILi2EN4cute5tupleIJNS5_1CILi1EEES8_S8_EEENS6_IJNS7_ILi64EEESA_SA_EEELi512ENS_6half_tEfNS_4arch4Sm90ELb0ELb1ELb0ELb1ELb1ELb1ELb1ELb0ELb0ELb1ELb0ELb0EEENS1_21CollectiveEpilogueFwdINS6_IJSA_NS7_ILi512EEESA_EEES9_SC_SE_Li256ELb1ELb1ELb0ELb0EEENS1_36VarlenDynamicPersistentTileSchedulerILi64ELi64ELi256ELi128ELb0ELb1ELb1ELb1ELb0ELb1EEEEEEEEEvNT_6ParamsE)
        /*00a4*/ 	.word	0x00000000


	//----- nvinfo : EIATTR_REGCOUNT
	.align		4
.L_38:
        /*00a8*/ 	.byte	0x04, 0x2f
        /*00aa*/ 	.short	(.L_40 - .L_39)
	.align		4
.L_39:
        /*00ac*/ 	.word	index@(_ZN7cutlass13device_kernelIN5flash11enable_sm90INS1_16FlashAttnFwdSm90INS1_25CollectiveMainloopFwdSm90ILi2EN4cute5tupleIJNS5_1CILi1EEES8_S8_EEENS6_IJNS7_ILi64EEESA_SA_EEELi512ENS_6half_tEfNS_4arch4Sm90ELb0ELb1ELb0ELb1ELb1ELb0ELb1ELb0ELb0ELb1ELb0ELb0EEENS1_21CollectiveEpilogueFwdINS6_IJSA_NS7_ILi512EEESA_EEES9_SC_SE_Li256ELb1ELb1ELb0ELb0EEENS1_36VarlenDynamicPersistentTileSchedulerILi64ELi64ELi256ELi128ELb0ELb1ELb1ELb1ELb0ELb1EEEEEEEEEvNT_6ParamsE)
        /*00b0*/ 	.word	0x00000004


	//----- nvinfo : EIATTR_FRAME_SIZE
	.align		4
.L_40:
        /*00b4*/ 	.byte	0x04, 0x11
        /*00b6*/ 	.short	(.L_42 - .L_41)
	.align		4
.L_41:
        /*00b8*/ 	.word	index@(_ZN7cutlass13device_kernelIN5flash11enable_sm90INS1_16FlashAttnFwdSm90INS1_25CollectiveMainloopFwdSm90ILi2EN4cute5tupleIJNS5_1CILi1EEES8_S8_EEENS6_IJNS7_ILi64EEESA_SA_EEELi512ENS_6half_tEfNS_4arch4Sm90ELb0ELb1ELb0ELb1ELb1ELb0ELb1ELb0ELb0ELb1ELb0ELb0EEENS1_21CollectiveEpilogueFwdINS6_IJSA_NS7_ILi512EEESA_EEES9_SC_SE_Li256ELb1ELb1ELb0ELb0EEENS1_36VarlenDynamicPersistentTileSchedulerILi64ELi64ELi256ELi128ELb0ELb1ELb1ELb1ELb0ELb1EEEEEEEEEvNT_6ParamsE)
        /*00bc*/ 	.word	0x00000000


	//----- nvinfo : EIATTR_REGCOUNT
	.align		4
.L_42:
        /*00c0*/ 	.byte	0x04, 0x2f
        /*00c2*/ 	.short	(.L_44 - .L_43)
	.align		4
.L_43:
        /*00c4*/ 	.word	index@(_ZN7cutlass13device_kernelIN5flash11enable_sm90INS1_16FlashAttnFwdSm90INS1_25CollectiveMainloopFwdSm90ILi2EN4cute5tupleIJNS5_1CILi1EEES8_S8_EEENS6_IJNS7_ILi64EEESA_SA_EEELi512ENS_6half_tEfNS_4arch4Sm90ELb0ELb1ELb0ELb1ELb1ELb1ELb0ELb0ELb0ELb1ELb0ELb0EEENS1_21CollectiveEpilogueFwdINS6_IJSA_NS7_ILi512EEESA_EEES9_SC_SE_Li256ELb1ELb1ELb0ELb0EEENS1_36VarlenDynamicPersistentTileSchedulerILi64ELi64ELi256ELi128ELb0ELb1ELb1ELb1ELb0ELb1EEEEEEEEEvNT_6ParamsE)
        /*00c8*/ 	.word	0x00000004


	//----- nvinfo : EIATTR_FRAME_SIZE
	.align		4
.L_44:
        /*00cc*/ 	.byte	0x04, 0x11
        /*00ce*/ 	.short	(.L_46 - .L_45)
	.align		4
.L_45:
        /*00d0*/ 	.word	index@(_ZN7cutlass13device_kernelIN5flash11enable_sm90INS1_16FlashAttnFwdSm90INS1_25CollectiveMainloopFwdSm90ILi2EN4cute5tupleIJNS5_1CILi1EEES8_S8_EEENS6_IJNS7_ILi64EEESA_SA_EEELi512ENS_6half_tEfNS_4arch4Sm90ELb0ELb1ELb0ELb1ELb1ELb1ELb0ELb0ELb0ELb1ELb0ELb0EEENS1_21CollectiveEpilogueFwdINS6_IJSA_NS7_ILi512EEESA_EEES9_SC_SE_Li256ELb1ELb1ELb0ELb0EEENS1_36VarlenDynamicPersistentTileSchedulerILi64ELi64ELi256ELi128ELb0ELb1ELb1ELb1ELb0ELb1EEEEEEEEEvNT_6ParamsE)
        /*00d4*/ 	.word	0x00000000


	//----- nvinfo : EIATTR_REGCOUNT
	.align		4
.L_46:
        /*00d8*/ 	.byte	0x04, 0x2f
        /*00da*/ 	.short	(.L_48 - .L_47)
	.align		4
.L_47:
        /*00dc*/ 	.word	index@(_ZN7cutlass13device_kernelIN5flash11enable_sm90INS1_16FlashAttnFwdSm90INS1_25CollectiveMainloopFwdSm90ILi2EN4cute5tupleIJNS5_1CILi1EEES8_S8_EEENS6_IJNS7_ILi64EEESA_SA_EEELi512ENS_6half_tEfNS_4arch4Sm90ELb0ELb1ELb0ELb1ELb1ELb0ELb0ELb0ELb0ELb1ELb0ELb0EEENS1_21CollectiveEpilogueFwdINS6_IJSA_NS7_ILi512EEESA_EEES9_SC_SE_Li256ELb1ELb1ELb0ELb0EEENS1_36VarlenDynamicPersistentTileSchedulerILi64ELi64ELi256ELi128ELb0ELb1ELb1ELb1ELb0ELb1EEEEEEEEEvNT_6ParamsE)
        /*00e0*/ 	.word	0x00000004


	//----- nvinfo : EIATTR_FRAME_SIZE
	.align		4
.L_48:
        /*00e4*/ 	.byte	0x04, 0x11
        /*00e6*/ 	.short	(.L_50 - .L_49)
	.align		4
.L_49:
        /*00e8*/ 	.word	index@(_ZN7cutlass13device_kernelIN5flash11enable_sm90INS1_16FlashAttnFwdSm90INS1_25CollectiveMainloopFwdSm90ILi2EN4cute5tupleIJNS5_1CILi1EEES8_S8_EEENS6_IJNS7_ILi64EEESA_SA_EEELi512ENS_6half_tEfNS_4arch4Sm90ELb0ELb1ELb0ELb1ELb1ELb0ELb0ELb0ELb0ELb1ELb0ELb0EEENS1_21CollectiveEpilogueFwdINS6_IJSA_NS7_ILi512EEESA_EEES9_SC_SE_Li256ELb1ELb1ELb0ELb0EEENS1_36VarlenDynamicPersistentTileSchedulerILi64ELi64ELi256ELi128ELb0ELb1ELb1ELb1ELb0ELb1EEEEEEEEEvNT_6ParamsE)
        /*00ec*/ 	.word	0x00000000


	//----- nvinfo : EIATTR_REGCOUNT
	.align		4
.L_50:
        /*00f0*/ 	.byte	0x04, 0x2f
        /*00f2*/ 	.short	(.L_52 - .L_51)
	.align		4
.L_51:
        /*00f4*/ 	.word	index@(_ZN7cutlass13device_kernelIN5flash11enable_sm90INS1_16FlashAttnFwdSm90INS1_25CollectiveMainloopFwdSm90ILi2EN4cute5tupleIJNS5_1CILi1EEES8_S8_EEENS6_IJNS7_ILi64EEESA_SA_EEELi512ENS_6half_tEfNS_4arch4Sm90ELb0ELb1ELb0ELb0ELb1ELb0ELb1ELb0ELb0ELb1ELb0ELb0EEENS1_21CollectiveEpilogueFwdINS6_IJSA_NS7_ILi512EEESA_EEES9_SC_SE_Li256ELb0ELb1ELb0ELb0EEENS1_30DynamicPersistentTileSchedulerILi256ELi128ELb0ELb1ELb1EEEEEEEEEvNT_6ParamsE)
        /*00f8*/ 	.word	0x00000004


	//----- nvinfo : EIATTR_FRAME_SIZE
	.align		4
.L_52:
        /*00fc*/ 	.byte	0x04, 0x11
        /*00fe*/ 	.short	(.L_54 - .L_53)
	.align		4
.L_53:
        /*0100*/ 	.word	index@(_ZN7cutlass13device_kernelIN5flash11enable_sm90INS1_16FlashAttnFwdSm90INS1_25CollectiveMainloopFwdSm90ILi2EN4cute5tupleIJNS5_1CILi1EEES8_S8_EEENS6_IJNS7_ILi64EEESA_SA_EEELi512ENS_6half_tEfNS_4arch4Sm90ELb0ELb1ELb0ELb0ELb1ELb0ELb1ELb0ELb0ELb1ELb0ELb0EEENS1_21CollectiveEpilogueFwdINS6_IJSA_NS7_ILi512EEESA_EEES9_SC_SE_Li256ELb0ELb1ELb0ELb0EEENS1_30DynamicPersistentTileSchedulerILi256ELi128ELb0ELb1ELb1EEEEEEEEEvNT_6ParamsE)
        /*0104*/ 	.word	0x00000000


	//----- nvinfo : EIATTR_REGCOUNT
	.align		4
.L_54:
        /*0108*/ 	.byte	0x04, 0x2f
        /*010a*/ 	.short	(.L_56 - .L_55)
	.align		4
.L_55:
        /*010c*/ 	.word	index@(_ZN7cutlass13device_kernelIN5flash11enable_sm90INS1_16FlashAttnFwdSm90INS1_25CollectiveMainloopFwdSm90ILi2EN4cute5tupleIJNS5_1CILi1EEES8_S8_EEENS6_IJNS7_ILi64EEESA_SA_EEELi512ENS_6half_tEfNS_4arch4Sm90ELb0ELb1ELb0ELb0ELb1ELb0ELb0ELb0ELb0ELb1ELb0ELb0EEENS1_21CollectiveEpilogueFwdINS6_IJSA_NS7_ILi512EEESA_EEES9_SC_SE_Li256ELb0ELb1ELb0ELb0EEENS1_30DynamicPersistentTileSchedulerILi256ELi128ELb0ELb1ELb1EEEEEEEEEvNT_6ParamsE)
        /*0110*/ 	.word	0x00000004


	//----- nvinfo : EIATTR_FRAME_SIZE
	.align		4
.L_56:
        /*0114*/ 	.byte	0x04, 0x11
        /*0116*/ 	.short	(.L_58 - .L_57)
	.align		4
.L_57:
        /*0118*/ 	.word	index@(_ZN7cutlass13device_kernelIN5flash11enable_sm90INS1_16FlashAttnFwdSm90INS1_25CollectiveMainloopFwdSm90ILi2EN4cute5tupleIJNS5_1CILi1EEES8_S8_EEENS6_IJNS7_ILi64EEESA_SA_EEELi512ENS_6half_tEfNS_4arch4Sm90ELb0ELb1ELb0ELb0ELb1ELb0ELb0ELb0ELb0ELb1ELb0ELb0EEENS1_21CollectiveEpilogueFwdINS6_IJSA_NS7_ILi512EEESA_EEES9_SC_SE_Li256ELb0ELb1ELb0ELb0EEENS1_30DynamicPersistentTileSchedulerILi256ELi128ELb0ELb1ELb1EEEEEEEEEvNT_6ParamsE)
        /*011c*/ 	.word	0x00000000


	//----- nvinfo : EIATTR_REGCOUNT
	.align		4
.L_58:
        /*0120*/ 	.byte	0x04, 0x2f
        /*0122*/ 	.short	(.L_60 - .L_59)
	.align		4
.L_59:
        /*0124*/ 	.word	index@(_ZN7cutlass13device_kernelIN5flash11enable_sm90INS1_16FlashAttnFwdSm90INS1_25CollectiveMainloopFwdSm90ILi2EN4cute5tupleIJNS5_1CILi1EEES8_S8_EEENS6_IJNS7_ILi64EEESA_SA_EEELi512ENS_6half_tEfNS_4arch4Sm90ELb0ELb0ELb0ELb1ELb1ELb1ELb1ELb0ELb0ELb1ELb0ELb0EEENS1_21CollectiveEpilogueFwdINS6_IJSA_NS7_ILi512EEESA_EEES9_SC_SE_Li256ELb1ELb1ELb0ELb0EEENS1_36VarlenDynamicPersistentTileSchedulerILi64ELi64ELi256ELi128ELb0ELb1ELb1ELb0ELb1ELb1EEEEEEEEEvNT_6ParamsE)
        /*0128*/ 	.word	0x00000004


	//----- nvinfo : EIATTR_FRAME_SIZE
	.align		4
.L_60:
        /*012c*/ 	.byte	0x04, 0x11
        /*012e*/ 	.short	(.L_62 - .L_61)
	.align		4
.L_61:
        /*0130*/ 	.word	index@(_ZN7cutlass13device_kernelIN5flash11enable_sm90INS1_16FlashAttnFwdSm90INS1_25CollectiveMainloopFwdSm90ILi2EN4cute5tupleIJNS5_1CILi1EEES8_S8_EEENS6_IJNS7_ILi64EEESA_SA_EEELi512ENS_6half_tEfNS_4arch4Sm90ELb0ELb0ELb0ELb1ELb1ELb1ELb1ELb0ELb0ELb1ELb0ELb0EEENS1_21CollectiveEpilogueFwdINS6_IJSA_NS7_ILi512EEESA_EEES9_SC_SE_Li256ELb1ELb1ELb0ELb0EEENS1_36VarlenDynamicPersistentTileSchedulerILi64ELi64ELi256ELi128ELb0ELb1ELb1ELb0ELb1ELb1EEEEEEEEEvNT_6ParamsE)
        /*0134*/ 	.word	0x00000000


	//----- nvinfo : EIATTR_REGCOUNT
	.align		4
.L_62:
        /*0138*/ 	.byte	0x04, 0x2f
        /*013a*/ 	.short	(.L_64 - .L_63)
	.align		4
.L_63:
        /*013c*/ 	.word	index@(_ZN7cutlass13device_kernelIN5flash11enable_sm90INS1_16FlashAttnFwdSm90INS1_25CollectiveMainloopFwdSm90ILi2EN4cute5tupleIJNS5_1CILi1EEES8_S8_EEENS6_IJNS7_ILi64EEESA_SA_EEELi512ENS_6half_tEfNS_4arch4Sm90ELb0ELb0ELb0ELb1ELb1ELb0ELb1ELb0ELb0ELb1ELb0ELb0EEENS1_21CollectiveEpilogueFwdINS6_IJSA_NS7_ILi512EEESA_EEES9_SC_SE_Li256ELb1ELb1ELb0ELb0EEENS1_36VarlenDynamicPersistentTileSchedulerILi64ELi64ELi256ELi128ELb0ELb1ELb1ELb0ELb1ELb1EEEEEEEEEvNT_6ParamsE)
        /*0140*/ 	.word	0x00000004


	//----- nvinfo : EIATTR_FRAME_SIZE
	.align		4
.L_64:
        /*0144*/ 	.byte	0x04, 0x11
        /*0146*/ 	.short	(.L_66 - .L_65)
	.align		4
.L_65:
        /*0148*/ 	.word	index@(_ZN7cutlass13device_kernelIN5flash11enable_sm90INS1_16FlashAttnFwdSm90INS1_25CollectiveMainloopFwdSm90ILi2EN4cute5tupleIJNS5_1CILi1EEES8_S8_EEENS6_IJNS7_ILi64EEESA_SA_EEELi512ENS_6half_tEfNS_4arch4Sm90ELb0ELb0ELb0ELb1ELb1ELb0ELb1ELb0ELb0ELb1ELb0ELb0EEENS1_21CollectiveEpilogueFwdINS6_IJSA_NS7_ILi512EEESA_EEES9_SC_SE_Li256ELb1ELb1ELb0ELb0EEENS1_36VarlenDynamicPersistentTileSchedulerILi64ELi64ELi256ELi128ELb0ELb1ELb1ELb0ELb1ELb1EEEEEEEEEvNT_6ParamsE)
        /*014c*/ 	.word	0x00000000


	//----- nvinfo : EIATTR_REGCOUNT
	.align		4
.L_66:
        /*0150*/ 	.byte	0x04, 0x2f
        /*0152*/ 	.short	(.L_68 - .L_67)
	.align		4
.L_67:
        /*0154*/ 	.word	index@(_ZN7cutlass13device_kernelIN5flash11enable_sm90INS1_16FlashAttnFwdSm90INS1_25CollectiveMainloopFwdSm90ILi2EN4cute5tupleIJNS5_1CILi1EEES8_S8_EEENS6_IJNS7_ILi64EEESA_SA_EEELi512ENS_6half_tEfNS_4arch4Sm90ELb0ELb0ELb0ELb1ELb1ELb1ELb0ELb0ELb0ELb1ELb0ELb0EEENS1_21CollectiveEpilogueFwdINS6_IJSA_NS7_ILi512EEESA_EEES9_SC_SE_Li256ELb1ELb1ELb0ELb0EEENS1_36VarlenDynamicPersistentTileSchedulerILi64ELi64ELi256ELi128ELb0ELb1ELb1ELb0ELb1ELb1EEEEEEEEEvNT_6ParamsE)
        /*0158*/ 	.word	0x00000004


	//----- nvinfo : EIATTR_FRAME_SIZE
	.align		4
.L_68:
        /*015c*/ 	.byte	0x04, 0x11
        /*015e*/ 	.short	(.L_70 - .L_69)
	.align		4
.L_69:
        /*0160*/ 	.word	index@(_ZN7cutlass13device_kernelIN5flash11enable_sm90INS1_16FlashAttnFwdSm90INS1_25CollectiveMainloopFwdSm90ILi2EN4cute5tupleIJNS5_1CILi1EEES8_S8_EEENS6_IJNS7_ILi64EEESA_SA_EEELi512ENS_6half_tEfNS_4arch4Sm90ELb0ELb0ELb0ELb1ELb1ELb1ELb0ELb0ELb0ELb1ELb0ELb0EEENS1_21CollectiveEpilogueFwdINS6_IJSA_NS7_ILi512EEESA_EEES9_SC_SE_Li256ELb1ELb1ELb0ELb0EEENS1_36VarlenDynamicPersistentTileSchedulerILi64ELi64ELi256ELi128ELb0ELb1ELb1ELb0ELb1ELb1EEEEEEEEEvNT_6ParamsE)
        /*0164*/ 	.word	0x00000000


	//----- nvinfo : EIATTR_REGCOUNT
	.align		4
.L_70:
        /*0168*/ 	.byte	0x04, 0x2f
        /*016a*/ 	.short	(.L_72 - .L_71)
	.align		4
.L_71:
        /*016c*/ 	.word	index@(_ZN7cutlass13device_kernelIN5flash11enable_sm90INS1_16FlashAttnFwdSm90INS1_25CollectiveMainloopFwdSm90ILi2EN4cute5tupleIJNS5_1CILi1EEES8_S8_EEENS6_IJNS7_ILi64EEESA_SA_EEELi512ENS_6half_tEfNS_4arch4Sm90ELb0ELb0ELb0ELb1ELb1ELb0ELb0ELb0ELb0ELb1ELb0ELb0EEENS1_21CollectiveEpilogueFwdINS6_IJSA_NS7_ILi512EEESA_EEES9_SC_SE_Li256ELb1ELb1ELb0ELb0EEENS1_36VarlenDynamicPersistentTileSchedulerILi64ELi64ELi256ELi128ELb0ELb1ELb1ELb0ELb1ELb1EEEEEEEEEvNT_6ParamsE)
        /*0170*/ 	.word	0x00000004


	//----- nvinfo : EIATTR_FRAME_SIZE
	.align		4
.L_72:
        /*0174*/ 	.byte	0x04, 0x11
        /*0176*/ 	.short	(.L_74 - .L_73)
	.align		4
.L_73:
        /*0178*/ 	.word	index@(_ZN7cutlass13device_kernelIN5flash11enable_sm90INS1_16FlashAttnFwdSm90INS1_25CollectiveMainloopFwdSm90ILi2EN4cute5tupleIJNS5_1CILi1EEES8_S8_EEENS6_IJNS7_ILi64EEESA_SA_EEELi512ENS_6half_tEfNS_4arch4Sm90ELb0ELb0ELb0ELb1ELb1ELb0ELb0ELb0ELb0ELb1ELb0ELb0EEENS1_21CollectiveEpilogueFwdINS6_IJSA_NS7_ILi512EEESA_EEES9_SC_SE_Li256ELb1ELb1ELb0ELb0EEENS1_36VarlenDynamicPersistentTileSchedulerILi64ELi64ELi256ELi128ELb0ELb1ELb1ELb0ELb1ELb1EEEEEEEEEvNT_6ParamsE)
        /*017c*/ 	.word	0x00000000


	//----- nvinfo : EIATTR_REGCOUNT
	.align		4
.L_74:
        /*0180*/ 	.byte	0x04, 0x2f
        /*0182*/ 	.short	(.L_76 - .L_75)
	.align		4
.L_75:
        /*0184*/ 	.word	index@(_ZN7cutlass13device_kernelIN5flash11enable_sm90INS1_16FlashAttnFwdSm90INS1_25CollectiveMainloopFwdSm90ILi2EN4cute5tupleIJNS5_1CILi1EEES8_S8_EEENS6_IJNS7_ILi64EEESA_SA_EEELi512ENS_6half_tEfNS_4arch4Sm90ELb0ELb0ELb0ELb0ELb1ELb0ELb1ELb0ELb0ELb1ELb0ELb0EEENS1_21CollectiveEpilogueFwdINS6_IJSA_NS7_ILi512EEESA_EEES9_SC_SE_Li256ELb0ELb1ELb0ELb0EEENS1_29StaticPersistentTileSchedulerILb0EEEEEEEEEvNT_6ParamsE)
        /*0188*/ 	.word	0x00000004


	//----- nvinfo : EIATTR_FRAME_SIZE
	.align		4
.L_76:
        /*018c*/ 	.byte	0x04, 0x11
        /*018e*/ 	.short	(.L_78 - .L_77)
	.align		4
.L_77:
        /*0190*/ 	.word	index@(_ZN7cutlass13device_kernelIN5flash11enable_sm90INS1_16FlashAttnFwdSm90INS1_25CollectiveMainloopFwdSm90ILi2EN4cute5tupleIJNS5_1CILi1EEES8_S8_EEENS6_IJNS7_ILi64EEESA_SA_EEELi512ENS_6half_tEfNS_4arch4Sm90ELb0ELb0ELb0ELb0ELb1ELb0ELb1ELb0ELb0ELb1ELb0ELb0EEENS1_21CollectiveEpilogueFwdINS6_IJSA_NS7_ILi512EEESA_EEES9_SC_SE_Li256ELb0ELb1ELb0ELb0EEENS1_29StaticPersistentTileSchedulerILb0EEEEEEEEEvNT_6ParamsE)
        /*0194*/ 	.word	0x00000000


	//----- nvinfo : EIATTR_REGCOUNT
	.align		4
.L_78:
        /*0198*/ 	.byte	0x04, 0x2f
        /*019a*/ 	.short	(.L_80 - .L_79)
	.align		4
.L_79:
        /*019c*/ 	.word	index@(_ZN7cutlass13device_kernelIN5flash11enable_sm90INS1_16FlashAttnFwdSm90INS1_25CollectiveMainloopFwdSm90ILi2EN4cute5tupleIJNS5_1CILi1EEES8_S8_EEENS6_IJNS7_ILi64EEESA_SA_EEELi512ENS_6half_tEfNS_4arch4Sm90ELb0ELb0ELb0ELb0ELb1ELb0ELb0ELb0ELb0ELb1ELb0ELb0EEENS1_21CollectiveEpilogueFwdINS6_IJSA_NS7_ILi512EEESA_EEES9_SC_SE_Li256ELb0ELb1ELb0ELb0EEENS1_29StaticPersistentTileSchedulerILb0EEEEEEEEEvNT_6ParamsE)
        /*01a0*/ 	.word	0x00000004


	//----- nvinfo : EIATTR_FRAME_SIZE
	.align		4
.L_80:
        /*01a4*/ 	.byte	0x04, 0x11
        /*01a6*/ 	.short	(.L_82 - .L_81)
	.align		4
.L_81:
        /*01a8*/ 	.word	index@(_ZN7cutlass13device_kernelIN5flash11enable_sm90INS1_16FlashAttnFwdSm90INS1_25CollectiveMainloopFwdSm90ILi2EN4cute5tupleIJNS5_1CILi1EEES8_S8_EEENS6_IJNS7_ILi64EEESA_SA_EEELi512ENS_6half_tEfNS_4arch4Sm90ELb0ELb0ELb0ELb0ELb1ELb0ELb0ELb0ELb0ELb1ELb0ELb0EEENS1_21CollectiveEpilogueFwdINS6_IJSA_NS7_ILi512EEESA_EEES9_SC_SE_Li256ELb0ELb1ELb0ELb0EEENS1_29StaticPersistentTileSchedulerILb0EEEEEEEEEvNT_6ParamsE)
        /*01ac*/ 	.word	0x00000000


	//----- nvinfo : EIATTR_MIN_STACK_SIZE
	.align		4
.L_82:
        /*01b0*/ 	.byte	0x04, 0x12
        /*01b2*/ 	.short	(.L_84 - .L_83)
	.align		4
.L_83:
        /*01b4*/ 	.word	index@(_ZN7cutlass13device_kernelIN5flash11enable_sm90INS1_16FlashAttnFwdSm90INS1_25CollectiveMainloopFwdSm90ILi2EN4cute5tupleIJNS5_1CILi1EEES8_S8_EEENS6_IJNS7_ILi64EEESA_SA_EEELi512ENS_6half_tEfNS_4arch4Sm90ELb0ELb0ELb0ELb0ELb1ELb0ELb0ELb0ELb0ELb1ELb0ELb0EEENS1_21CollectiveEpilogueFwdINS6_IJSA_NS7_ILi512EEESA_EEES9_SC_SE_Li256ELb0ELb1ELb0ELb0EEENS1_29StaticPersistentTileSchedulerILb0EEEEEEEEEvNT_6ParamsE)
        /*01b8*/ 	.word	0x00000000


	//----- nvinfo : EIATTR_MIN_STACK_SIZE
	.align		4
.L_84:
        /*01bc*/ 	.byte	0x04, 0x12
        /*01be*/ 	.short	(.L_86 - .L_85)
	.align		4
.L_85:
        /*01c0*/ 	.word	index@(_ZN7cutlass13device_kernelIN5flash11enable_sm90INS1_16FlashAttnFwdSm90INS1_25CollectiveMainloopFwdSm90ILi2EN4cute5tupleIJNS5_1CILi1EEES8_S8_EEENS6_IJNS7_ILi64EEESA_SA_EEELi512ENS_6half_tEfNS_4arch4Sm90ELb0ELb0ELb0ELb0ELb1ELb0ELb1ELb0ELb0ELb1ELb0ELb0EEENS1_21CollectiveEpilogueFwdINS6_IJSA_NS7_ILi512EEESA_EEES9_SC_SE_Li256ELb0ELb1ELb0ELb0EEENS1_29StaticPersistentTileSchedulerILb0EEEEEEEEEvNT_6ParamsE)
        /*01c4*/ 	.word	0x00000000


	//----- nvinfo : EIATTR_MIN_STACK_SIZE
	.align		4
.L_86:
        /*01c8*/ 	.byte	0x04, 0x12
        /*01ca*/ 	.short	(.L_88 - .L_87)
	.align		4
.L_87:
        /*01cc*/ 	.word	index@(_ZN7cutlass13device_kernelIN5flash11enable_sm90INS1_16FlashAttnFwdSm90INS1_25CollectiveMainloopFwdSm90ILi2EN4cute5tupleIJNS5_1CILi1EEES8_S8_EEENS6_IJNS7_ILi64EEESA_SA_EEELi512ENS_6half_tEfNS_4arch4Sm90ELb0ELb0ELb0ELb1ELb1ELb0ELb0ELb0ELb0ELb1ELb0ELb0EEENS1_21CollectiveEpilogueFwdINS6_IJSA_NS7_ILi512EEESA_EEES9_SC_SE_Li256ELb1ELb1ELb0ELb0EEENS1_36VarlenDynamicPersistentTileSchedulerILi64ELi64ELi256ELi128ELb0ELb1ELb1ELb0ELb1ELb1EEEEEEEEEvNT_6ParamsE)
        /*01d0*/ 	.word	0x00000000


	//----- nvinfo : EIATTR_MIN_STACK_SIZE
	.align		4
.L_88:
        /*01d4*/ 	.byte	0x04, 0x12
        /*01d6*/ 	.short	(.L_90 - .L_89)
	.align		4
.L_89:
        /*01d8*/ 	.word	index@(_ZN7cutlass13device_kernelIN5flash11enable_sm90INS1_16FlashAttnFwdSm90INS1_25CollectiveMainloopFwdSm90ILi2EN4cute5tupleIJNS5_1CILi1EEES8_S8_EEENS6_IJNS7_ILi64EEESA_SA_EEELi512ENS_6half_tEfNS_4arch4Sm90ELb0ELb0ELb0ELb1ELb1ELb1ELb0ELb0ELb0ELb1ELb0ELb0EEENS1_21CollectiveEpilogueFwdINS6_IJSA_NS7_ILi512EEESA_EEES9_SC_SE_Li256ELb1ELb1ELb0ELb0EEENS1_36VarlenDynamicPersistentTileSchedulerILi64ELi64ELi256ELi128ELb0ELb1ELb1ELb0ELb1ELb1EEEEEEEEEvNT_6ParamsE)
        /*01dc*/ 	.word	0x00000000


	//----- nvinfo : EIATTR_MIN_STACK_SIZE
	.align		4
.L_90:
        /*01e0*/ 	.byte	0x04, 0x12
        /*01e2*/ 	.short	(.L_92 - .L_91)
	.align		4
.L_91:
        /*01e4*/ 	.word	index@(_ZN7cutlass13device_kernelIN5flash11enable_sm90INS1_16FlashAttnFwdSm90INS1_25CollectiveMainloopFwdSm90ILi2EN4cute5tupleIJNS5_1CILi1EEES8_S8_EEENS6_IJNS7_ILi64EEESA_SA_EEELi512ENS_6half_tEfNS_4arch4Sm90ELb0ELb0ELb0ELb1ELb1ELb0ELb1ELb0ELb0ELb1ELb0ELb0EEENS1_21CollectiveEpilogueFwdINS6_IJSA_NS7_ILi512EEESA_EEES9_SC_SE_Li256ELb1ELb1ELb0ELb0EEENS1_36VarlenDynamicPersistentTileSchedulerILi64ELi64ELi256ELi128ELb0ELb1ELb1ELb0ELb1ELb1EEEEEEEEEvNT_6ParamsE)
        /*01e8*/ 	.word	0x00000000


	//----- nvinfo : EIATTR_MIN_STACK_SIZE
	.align		4
.L_92:
        /*01ec*/ 	.byte	0x04, 0x12
        /*01ee*/ 	.short	(.L_94 - .L_93)
	.align		4
.L_93:
        /*01f0*/ 	.word	index@(_ZN7cutlass13device_kernelIN5flash11enable_sm90INS1_16FlashAttnFwdSm90INS1_25CollectiveMainloopFwdSm90ILi2EN4cute5tupleIJNS5_1CILi1EEES8_S8_EEENS6_IJNS7_ILi64EEESA_SA_EEELi512ENS_6half_tEfNS_4arch4Sm90ELb0ELb0ELb0ELb1ELb1ELb1ELb1ELb0ELb0ELb1ELb0ELb0EEENS1_21CollectiveEpilogueFwdINS6_IJSA_NS7_ILi512EEESA_EEES9_SC_SE_Li256ELb1ELb1ELb0ELb0EEENS1_36VarlenDynamicPersistentTileSchedulerILi64ELi64ELi256ELi128ELb0ELb1ELb1ELb0ELb1ELb1EEEEEEEEEvNT_6ParamsE)
        /*01f4*/ 	.word	0x00000000


	//----- nvinfo : EIATTR_MIN_STACK_SIZE
	.align		4
.L_94:
        /*01f8*/ 	.byte	0x04, 0x12
        /*01fa*/ 	.short	(.L_96 - .L_95)
	.align		4
.L_95:
        /*01fc*/ 	.word	index@(_ZN7cutlass13device_kernelIN5flash11enable_sm90INS1_16FlashAttnFwdSm90INS1_25CollectiveMainloopFwdSm90ILi2EN4cute5tupleIJNS5_1CILi1EEES8_S8_EEENS6_IJNS7_ILi64EEESA_SA_EEELi512ENS_6half_tEfNS_4arch4Sm90ELb0ELb1ELb0ELb0ELb1ELb0ELb0ELb0ELb0ELb1ELb0ELb0EEENS1_21CollectiveEpilogueFwdINS6_IJSA_NS7_ILi512EEESA_EEES9_SC_SE_Li256ELb0ELb1ELb0ELb0EEENS1_30DynamicPersistentTileSchedulerILi256ELi128ELb0ELb1ELb1EEEEEEEEEvNT_6ParamsE)
        /*0200*/ 	.word	0x00000000


	//----- nvinfo : EIATTR_MIN_STACK_SIZE
	.align		4
.L_96:
        /*0204*/ 	.byte	0x04, 0x12
        /*0206*/ 	.short	(.L_98 - .L_97)
	.align		4
.L_97:
        /*0208*/ 	.word	index@(_ZN7cutlass13device_kernelIN5flash11enable_sm90INS1_16FlashAttnFwdSm90INS1_25CollectiveMainloopFwdSm90ILi2EN4cute5tupleIJNS5_1CILi1EEES8_S8_EEENS6_IJNS7_ILi64EEESA_SA_EEELi512ENS_6half_tEfNS_4arch4Sm90ELb0ELb1ELb0ELb0ELb1ELb0ELb1ELb0ELb0ELb1ELb0ELb0EEENS1_21CollectiveEpilogueFwdINS6_IJSA_NS7_ILi512EEESA_EEES9_SC_SE_Li256ELb0ELb1ELb0ELb0EEENS1_30DynamicPersistentTileSchedulerILi256ELi128ELb0ELb1ELb1EEEEEEEEEvNT_6ParamsE)
        /*020c*/ 	.word	0x00000000


	//----- nvinfo : EIATTR_MIN_STACK_SIZE
	.align		4
.L_98:
        /*0210*/ 	.byte	0x04, 0x12
        /*0212*/ 	.short	(.L_100 - .L_99)
	.align		4
.L_99:
        /*0214*/ 	.word	index@(_ZN7cutlass13device_kernelIN5flash11enable_sm90INS1_16FlashAttnFwdSm90INS1_25CollectiveMainloopFwdSm90ILi2EN4cute5tupleIJNS5_1CILi1EEES8_S8_EEENS6_IJNS7_ILi64EEESA_SA_EEELi512ENS_6half_tEfNS_4arch4Sm90ELb0ELb1ELb0ELb1ELb1ELb0ELb0ELb0ELb0ELb1ELb0ELb0EEENS1_21CollectiveEpilogueFwdINS6_IJSA_NS7_ILi512EEESA_EEES9_SC_SE_Li256ELb1ELb1ELb0ELb0EEENS1_36VarlenDynamicPersistentTileSchedulerILi64ELi64ELi256ELi128ELb0ELb1ELb1ELb1ELb0ELb1EEEEEEEEEvNT_6ParamsE)
        /*0218*/ 	.word	0x00000000


	//----- nvinfo : EIATTR_MIN_STACK_SIZE
	.align		4
.L_100:
        /*021c*/ 	.byte	0x04, 0x12
        /*021e*/ 	.short	(.L_102 - .L_101)
	.align		4
.L_101:
        /*0220*/ 	.word	index@(_ZN7cutlass13device_kernelIN5flash11enable_sm90INS1_16FlashAttnFwdSm90INS1_25CollectiveMainloopFwdSm90ILi2EN4cute5tupleIJNS5_1CILi1EEES8_S8_EEENS6_IJNS7_ILi64EEESA_SA_EEELi512ENS_6half_tEfNS_4arch4Sm90ELb0ELb1ELb0ELb1ELb1ELb1ELb0ELb0ELb0ELb1ELb0ELb0EEENS1_21CollectiveEpilogueFwdINS6_IJSA_NS7_ILi512EEESA_EEES9_SC_SE_Li256ELb1ELb1ELb0ELb0EEENS1_36VarlenDynamicPersistentTileSchedulerILi64ELi64ELi256ELi128ELb0ELb1ELb1ELb1ELb0ELb1EEEEEEEEEvNT_6ParamsE)
        /*0224*/ 	.word	0x00000000


	//----- nvinfo : EIATTR_MIN_STACK_SIZE
	.align		4
.L_102:
        /*0228*/ 	.byte	0x04, 0x12
        /*022a*/ 	.short	(.L_104 - .L_103)
	.align		4
.L_103:
        /*022c*/ 	.word	index@(_ZN7cutlass13device_kernelIN5flash11enable_sm90INS1_16FlashAttnFwdSm90INS1_25CollectiveMainloopFwdSm90ILi2EN4cute5tupleIJNS5_1CILi1EEES8_S8_EEENS6_IJNS7_ILi64EEESA_SA_EEELi512ENS_6half_tEfNS_4arch4Sm90ELb0ELb1ELb0ELb1ELb1ELb0ELb1ELb0ELb0ELb1ELb0ELb0EEENS1_21CollectiveEpilogueFwdINS6_IJSA_NS7_ILi512EEESA_EEES9_SC_SE_Li256ELb1ELb1ELb0ELb0EEENS1_36VarlenDynamicPersistentTileSchedulerILi64ELi64ELi256ELi128ELb0ELb1ELb1ELb1ELb0ELb1EEEEEEEEEvNT_6ParamsE)
        /*0230*/ 	.word	0x00000000


	//----- nvinfo : EIATTR_MIN_STACK_SIZE
	.align		4
.L_104:
        /*0234*/ 	.byte	0x04, 0x12
        /*0236*/ 	.short	(.L_106 - .L_105)
	.align		4
.L_105:
        /*0238*/ 	.word	index@(_ZN7cutlass13device_kernelIN5flash11enable_sm90INS1_16FlashAttnFwdSm90INS1_25CollectiveMainloopFwdSm90ILi2EN4cute5tupleIJNS5_1CILi1EEES8_S8_EEENS6_IJNS7_ILi64EEESA_SA_EEELi512ENS_6half_tEfNS_4arch4Sm90ELb0ELb1ELb0ELb1ELb1ELb1ELb1ELb0ELb0ELb1ELb0ELb0EEENS1_21CollectiveEpilogueFwdINS6_IJSA_NS7_ILi512EEESA_EEES9_SC_SE_Li256ELb1ELb1ELb0ELb0EEENS1_36VarlenDynamicPersistentTileSchedulerILi64ELi64ELi256ELi128ELb0ELb1ELb1ELb1ELb0ELb1EEEEEEEEEvNT_6ParamsE)
        /*023c*/ 	.word	0x00000000


	//----- nvinfo : EIATTR_MIN_STACK_SIZE
	.align		4
.L_106:
        /*0240*/ 	.byte	0x04, 0x12
        /*0242*/ 	.short	(.L_108 - .L_107)
	.align		4
.L_107:
        /*0244*/ 	.word	index@(_ZN7cutlass13device_kernelIN5flash11enable_sm90INS1_16FlashAttnFwdSm90INS1_25CollectiveMainloopFwdSm90ILi2EN4cute5tupleIJNS5_1CILi1EEES8_S8_EEENS6_IJNS7_ILi64EEESA_SA_EEELi512ENS_6half_tEfNS_4arch4Sm90ELb1ELb0ELb0ELb0ELb1ELb0ELb0ELb0ELb0ELb1ELb0ELb0EEENS1_21CollectiveEpilogueFwdINS6_IJSA_NS7_ILi512EEESA_EEES9_SC_SE_Li256ELb0ELb1ELb0ELb0EEENS1_30DynamicPersistentTileSchedulerILi256ELi128ELb0ELb1ELb1EEEEEEEEEvNT_6ParamsE)
        /*0248*/ 	.word	0x00000000


	//----- nvinfo : EIATTR_MIN_STACK_SIZE
	.align		4
.L_108:
        /*024c*/ 	.byte	0x04, 0x12
        /*024e*/ 	.short	(.L_110 - .L_109)
	.align		4
.L_109:
        /*0250*/ 	.word	index@(_ZN7cutlass13device_kernelIN5flash11enable_sm90INS1_16FlashAttnFwdSm90INS1_25CollectiveMainloopFwdSm90ILi2EN4cute5tupleIJNS5_1CILi1EEES8_S8_EEENS6_IJNS7_ILi64EEESA_SA_EEELi512ENS_6half_tEfNS_4arch4Sm90ELb1ELb0ELb0ELb0ELb1ELb0ELb1ELb0ELb0ELb1ELb0ELb0EEENS1_21CollectiveEpilogueFwdINS6_IJSA_NS7_ILi512EEESA_EEES9_SC_SE_Li256ELb0ELb1ELb0ELb0EEENS1_30DynamicPersistentTileSchedulerILi256ELi128ELb0ELb1ELb1EEEEEEEEEvNT_6ParamsE)
        /*0254*/ 	.word	0x00000000


	//----- nvinfo : EIATTR_MIN_STACK_SIZE
	.align		4
.L_110:
        /*0258*/ 	.byte	0x04, 0x12
        /*025a*/ 	.short	(.L_112 - .L_111)
	.align		4
.L_111:
        /*025c*/ 	.word	index@(_ZN7cutlass13device_kernelIN5flash11enable_sm90INS1_16FlashAttnFwdSm90INS1_25CollectiveMainloopFwdSm90ILi2EN4cute5tupleIJNS5_1CILi1EEES8_S8_EEENS6_IJNS7_ILi64EEESA_SA_EEELi512ENS_6half_tEfNS_4arch4Sm90ELb1ELb0ELb0ELb1ELb1ELb0ELb0ELb0ELb0ELb1ELb0ELb0EEENS1_21CollectiveEpilogueFwdINS6_IJSA_NS7_ILi512EEESA_EEES9_SC_SE_Li256ELb1ELb1ELb0ELb0EEENS1_36VarlenDynamicPersistentTileSchedulerILi64ELi64ELi256ELi128ELb0ELb1ELb1ELb1ELb1ELb1EEEEEEEEEvNT_6ParamsE)
        /*0260*/ 	.word	0x00000000


	//----- nvinfo : EIATTR_MIN_STACK_SIZE
	.align		4
.L_112:
        /*0264*/ 	.byte	0x04, 0x12
        /*0266*/ 	.short	(.L_114 - .L_113)
	.align		4
.L_113:
        /*0268*/ 	.word	index@(_ZN7cutlass13device_kernelIN5flash11enable_sm90INS1_16FlashAttnFwdSm90INS1_25CollectiveMainloopFwdSm90ILi2EN4cute5tupleIJNS5_1CILi1EEES8_S8_EEENS6_IJNS7_ILi64EEESA_SA_EEELi512ENS_6half_tEfNS_4arch4Sm90ELb1ELb0ELb0ELb1ELb1ELb1ELb0ELb0ELb0ELb1ELb0ELb0EEENS1_21CollectiveEpilogueFwdINS6_IJSA_NS7_ILi512EEESA_EEES9_SC_SE_Li256ELb1ELb1ELb0ELb0EEENS1_36VarlenDynamicPersistentTileSchedulerILi64ELi64ELi256ELi128ELb0ELb1ELb1ELb1ELb1ELb1EEEEEEEEEvNT_6ParamsE)
        /*026c*/ 	.word	0x00000000


	//----- nvinfo : EIATTR_MIN_STACK_SIZE
	.align		4
.L_114:
        /*0270*/ 	.byte	0x04, 0x12
        /*0272*/ 	.short	(.L_116 - .L_115)
	.align		4
.L_115:
        /*0274*/ 	.word	index@(_ZN7cutlass13device_kernelIN5flash11enable_sm90INS1_16FlashAttnFwdSm90INS1_25CollectiveMainloopFwdSm90ILi2EN4cute5tupleIJNS5_1CILi1EEES8_S8_EEENS6_IJNS7_ILi64EEESA_SA_EEELi512ENS_6half_tEfNS_4arch4Sm90ELb1ELb0ELb0ELb1ELb1ELb0ELb1ELb0ELb0ELb1ELb0ELb0EEENS1_21CollectiveEpilogueFwdINS6_IJSA_NS7_ILi512EEESA_EEES9_SC_SE_Li256ELb1ELb1ELb0ELb0EEENS1_36VarlenDynamicPersistentTileSchedulerILi64ELi64ELi256ELi128ELb0ELb1ELb1ELb1ELb1ELb1EEEEEEEEEvNT_6ParamsE)
        /*0278*/ 	.word	0x00000000


	//----- nvinfo : EIATTR_MIN_STACK_SIZE
	.align		4
.L_116:
        /*027c*/ 	.byte	0x04, 0x12
        /*027e*/ 	.short	(.L_118 - .L_117)
	.align		4
.L_117:
        /*0280*/ 	.word	index@(_ZN7cutlass13device_kernelIN5flash11enable_sm90INS1_16FlashAttnFwdSm90INS1_25CollectiveMainloopFwdSm90ILi2EN4cute5tupleIJNS5_1CILi1EEES8_S8_EEENS6_IJNS7_ILi64EEESA_SA_EEELi512ENS_6half_tEfNS_4arch4Sm90ELb1ELb0ELb0ELb1ELb1ELb1ELb1ELb0ELb0ELb1ELb0ELb0EEENS1_21CollectiveEpilogueFwdINS6_IJSA_NS7_ILi512EEESA_EEES9_SC_SE_Li256ELb1ELb1ELb0ELb0EEENS1_36VarlenDynamicPersistentTileSchedulerILi64ELi64ELi256ELi128ELb0ELb1ELb1ELb1ELb1ELb1EEEEEEEEEvNT_6ParamsE)
        /*0284*/ 	.word	0x00000000
.L_118:


//--------------------- .nv.compat                --------------------------
	.section	.nv.compat,"",@"SHT_CUDA_COMPAT_INFO"
	.align	4
        /*0000*/ 	.byte	0x02, 0x09, 0x01, 0x00, 0x02, 0x02, 0x01, 0x00, 0x02, 0x05, 0x05, 0x00, 0x03, 0x07, 0x01, 0x01
        /*0010*/ 	.byte	0x02, 0x03, 0x00, 0x00, 0x02, 0x06, 0x01, 0x00, 0x04, 0x0b, 0x08, 0x00, 0x00, 0x00, 0x00, 0x00
        /*0020*/ 	.byte	0x00, 0x00, 0x00, 0x00


//--------------------- .nv.info._ZN7cutlass13device_kernelIN5flash11enable_sm90INS1_16FlashAttnFwdSm90INS1_25CollectiveMainloopFwdSm90ILi2EN4cute5tupleIJNS5_1CILi1EEES8_S8_EEENS6_IJNS7_ILi64EEESA_SA_EEELi512ENS_6half_tEfNS_4arch4Sm90ELb0ELb0ELb0ELb0ELb1ELb0ELb0ELb0ELb0ELb1ELb0ELb0EEENS1_21CollectiveEpilogueFwdINS6_IJSA_NS7_ILi512EEESA_EEES9_SC_SE_Li256ELb0ELb1ELb0ELb0EEENS1_29StaticPersistentTileSchedulerILb0EEEEEEEEEvNT_6ParamsE --------------------------
	.section	.nv.info._ZN7cutlass13device_kernelIN5flash11enable_sm90INS1_16FlashAttnFwdSm90INS1_25CollectiveMainloopFwdSm90ILi2EN4cute5tupleIJNS5_1CILi1EEES8_S8_EEENS6_IJNS7_ILi64EEESA_SA_EEELi512ENS_6half_tEfNS_4arch4Sm90ELb0ELb0ELb0ELb0ELb1ELb0ELb0ELb0ELb0ELb1ELb0ELb0EEENS1_21CollectiveEpilogueFwdINS6_IJSA_NS7_ILi512EEESA_EEES9_SC_SE_Li256ELb0ELb1ELb0ELb0EEENS1_29StaticPersistentTileSchedulerILb0EEEEEEEEEvNT_6ParamsE,"",@"SHT_CUDA_INFO"
	.sectionflags	@""
	.align	4


	//----- nvinfo : EIATTR_CUDA_API_VERSION
	.align		4
        /*0000*/ 	.byte	0x04, 0x37
        /*0002*/ 	.short	(.L_120 - .L_119)
.L_119:
        /*0004*/ 	.word	0x00000082


	//----- nvinfo : EIATTR_KPARAM_INFO
	.align		4
.L_120:
        /*0008*/ 	.byte	0x04, 0x17
        /*000a*/ 	.short	(.L_122 - .L_121)
.L_121:
        /*000c*/ 	.word	0x00000000
        /*0010*/ 	.short	0x0000
        /*0012*/ 	.short	0x0000
        /*0014*/ 	.byte	0x00, 0xf0, 0x01, 0x28


	//----- nvinfo : EIATTR_SPARSE_MMA_MASK
	.align		4
.L_122:
        /*0018*/ 	.byte	0x03, 0x50
        /*001a*/ 	.short	0x0000


	//----- nvinfo : EIATTR_MAXREG_COUNT
	.align		4
        /*001c*/ 	.byte	0x03, 0x1b
        /*001e*/ 	.short	0x00a8


	//----- nvinfo : EIATTR_MERCURY_ISA_VERSION
	.align		4
        /*0020*/ 	.byte	0x03, 0x5f
        /*0022*/ 	.short	0x0101


	//----- nvinfo : EIATTR_VRC_CTA_INIT_COUNT
	.align		4
        /*0024*/ 	.byte	0x02, 0x4a
	.zero		1
	.zero		1


	//----- nvinfo : EIATTR_EXIT_INSTR_OFFSETS
	.align		4
        /*0028*/ 	.byte	0x04, 0x1c
        /*002a*/ 	.short	(.L_124 - .L_123)


	//   ....[0]....
.L_123:
        /*002c*/ 	.word	0x00000010


	//----- nvinfo : EIATTR_MAX_THREADS
	.align		4
.L_124:
        /*0030*/ 	.byte	0x04, 0x05
        /*0032*/ 	.short	(.L_126 - .L_125)
.L_125:
        /*0034*/ 	.word	0x00000180
        /*0038*/ 	.word	0x00000001
        /*003c*/ 	.word	0x00000001


	//----- nvinfo : EIATTR_CBANK_PARAM_SIZE
	.align		4
.L_126:
        /*0040*/ 	.byte	0x03, 0x19
        /*0042*/ 	.short	0x0a00


	//----- nvinfo : EIATTR_PARAM_CBANK
	.align		4
        /*0044*/ 	.byte	0x04, 0x0a
        /*0046*/ 	.short	(.L_128 - .L_127)
	.align		4
.L_127:
        /*0048*/ 	.word	index@(.nv.constant0._ZN7cutlass13device_kernelIN5flash11enable_sm90INS1_16FlashAttnFwdSm90INS1_25CollectiveMainloopFwdSm90ILi2EN4cute5tupleIJNS5_1CILi1EEES8_S8_EEENS6_IJNS7_ILi64EEESA_SA_EEELi512ENS_6half_tEfNS_4arch4Sm90ELb0ELb0ELb0ELb0ELb1ELb0ELb0ELb0ELb0ELb1ELb0ELb0EEENS1_21CollectiveEpilogueFwdINS6_IJSA_NS7_ILi512EEESA_EEES9_SC_SE_Li256ELb0ELb1ELb0ELb0EEENS1_29StaticPersistentTileSchedulerILb0EEEEEEEEEvNT_6ParamsE)
        /*004c*/ 	.short	0x0380
        /*004e*/ 	.short	0x0a00


	//----- nvinfo : EIATTR_SW_WAR
	.align		4
.L_128:
        /*0050*/ 	.byte	0x04, 0x36
        /*0052*/ 	.short	(.L_130 - .L_129)
.L_129:
        /*0054*/ 	.word	0x00000008
.L_130:


//--------------------- .nv.info._ZN7cutlass13device_kernelIN5flash11enable_sm90INS1_16FlashAttnFwdSm90INS1_25CollectiveMainloopFwdSm90ILi2EN4cute5tupleIJNS5_1CILi1EEES8_S8_EEENS6_IJNS7_ILi64EEESA_SA_EEELi512ENS_6half_tEfNS_4arch4Sm90ELb0ELb0ELb0ELb0ELb1ELb0ELb1ELb0ELb0ELb1ELb0ELb0EEENS1_21CollectiveEpilogueFwdINS6_IJSA_NS7_ILi512EEESA_EEES9_SC_SE_Li256ELb0ELb1ELb0ELb0EEENS1_29StaticPersistentTileSchedulerILb0EEEEEEEEEvNT_6ParamsE --------------------------
	.section	.nv.info._ZN7cutlass13device_kernelIN5flash11enable_sm90INS1_16FlashAttnFwdSm90INS1_25CollectiveMainloopFwdSm90ILi2EN4cute5tupleIJNS5_1CILi1EEES8_S8_EEENS6_IJNS7_ILi64EEESA_SA_EEELi512ENS_6half_tEfNS_4arch4Sm90ELb0ELb0ELb0ELb0ELb1ELb0ELb1ELb0ELb0ELb1ELb0ELb0EEENS1_21CollectiveEpilogueFwdINS6_IJSA_NS7_ILi512EEESA_EEES9_SC_SE_Li256ELb0ELb1ELb0ELb0EEENS1_29StaticPersistentTileSchedulerILb0EEEEEEEEEvNT_6ParamsE,"",@"SHT_CUDA_INFO"
	.sectionflags	@""
	.align	4


	//----- nvinfo : EIATTR_CUDA_API_VERSION
	.align		4
        /*0000*/ 	.byte	0x04, 0x37
        /*0002*/ 	.short	(.L_132 - .L_131)
.L_131:
        /*0004*/ 	.word	0x00000082


	//----- nvinfo : EIATTR_KPARAM_INFO
	.align		4
.L_132:
        /*0008*/ 	.byte	0x04, 0x17
        /*000a*/ 	.short	(.L_134 - .L_133)
.L_133:
        /*000c*/ 	.word	0x00000000
        /*0010*/ 	.short	0x0000
        /*0012*/ 	.short	0x0000
        /*0014*/ 	.byte	0x00, 0xf0, 0x01, 0x2c


	//----- nvinfo : EIATTR_SPARSE_MMA_MASK
	.align		4
.L_134:
        /*0018*/ 	.byte	0x03, 0x50
        /*001a*/ 	.short	0x0000


	//----- nvinfo : EIATTR_MAXREG_COUNT
	.align		4
        /*001c*/ 	.byte	0x03, 0x1b
        /*001e*/ 	.short	0x00a8


	//----- nvinfo : EIATTR_MERCURY_ISA_VERSION
	.align		4
        /*0020*/ 	.byte	0x03, 0x5f
        /*0022*/ 	.short	0x0101


	//----- nvinfo : EIATTR_VRC_CTA_INIT_COUNT
	.align		4
        /*0024*/ 	.byte	0x02, 0x4a
	.zero		1
	.zero		1


	//----- nvinfo : EIATTR_EXIT_INSTR_OFFSETS
	.align		4
        /*0028*/ 	.byte	0x04, 0x1c
        /*002a*/ 	.short	(.L_136 - .L_135)


	//   ....[0]....
.L_135:
        /*002c*/ 	.word	0x00000010


	//----- nvinfo : EIATTR_MAX_THREADS
	.align		4
.L_136:
        /*0030*/ 	.byte	0x04, 0x05
        /*0032*/ 	.short	(.L_138 - .L_137)
.L_137:
        /*0034*/ 	.word	0x00000180
        /*0038*/ 	.word	0x00000001
        /*003c*/ 	.word	0x00000001


	//----- nvinfo : EIATTR_CBANK_PARAM_SIZE
	.align		4
.L_138:
        /*0040*/ 	.byte	0x03, 0x19
        /*0042*/ 	.short	0x0b00


	//----- nvinfo : EIATTR_PARAM_CBANK
	.align		4
        /*0044*/ 	.byte	0x04, 0x0a
        /*0046*/ 	.short	(.L_140 - .L_139)
	.align		4
.L_139:
        /*0048*/ 	.word	index@(.nv.constant0._ZN7cutlass13device_kernelIN5flash11enable_sm90INS1_16FlashAttnFwdSm90INS1_25CollectiveMainloopFwdSm90ILi2EN4cute5tupleIJNS5_1CILi1EEES8_S8_EEENS6_IJNS7_ILi64EEESA_SA_EEELi512ENS_6half_tEfNS_4arch4Sm90ELb0ELb0ELb0ELb0ELb1ELb0ELb1ELb0ELb0ELb1ELb0ELb0EEENS1_21CollectiveEpilogueFwdINS6_IJSA_NS7_ILi512EEESA_EEES9_SC_SE_Li256ELb0ELb1ELb0ELb0EEENS1_29StaticPersistentTileSchedulerILb0EEEEEEEEEvNT_6ParamsE)
        /*004c*/ 	.short	0x0380
        /*004e*/ 	.short	0x0b00


	//----- nvinfo : EIATTR_SW_WAR
	.align		4
.L_140:
        /*0050*/ 	.byte	0x04, 0x36
        /*0052*/ 	.short	(.L_142 - .L_141)
.L_141:
        /*0054*/ 	.word	0x00000008
.L_142:


//--------------------- .nv.info._ZN7cutlass13device_kernelIN5flash11enable_sm90INS1_16FlashAttnFwdSm90INS1_25CollectiveMainloopFwdSm90ILi2EN4cute5tupleIJNS5_1CILi1EEES8_S8_EEENS6_IJNS7_ILi64EEESA_SA_EEELi512ENS_6half_tEfNS_4arch4Sm90ELb0ELb0ELb0ELb1ELb1ELb0ELb0ELb0ELb0ELb1ELb0ELb0EEENS1_21CollectiveEpilogueFwdINS6_IJSA_NS7_ILi512EEESA_EEES9_SC_SE_Li256ELb1ELb1ELb0ELb0EEENS1_36VarlenDynamicPersistentTileSchedulerILi64ELi64ELi256ELi128ELb0ELb1ELb1ELb0ELb1ELb1EEEEEEEEEvNT_6ParamsE --------------------------
	.section	.nv.info._ZN7cutlass13device_kernelIN5flash11enable_sm90INS1_16FlashAttnFwdSm90INS1_25CollectiveMainloopFwdSm90ILi2EN4cute5tupleIJNS5_1CILi1EEES8_S8_EEENS6_IJNS7_ILi64EEESA_SA_EEELi512ENS_6half_tEfNS_4arch4Sm90ELb0ELb0ELb0ELb1ELb1ELb0ELb0ELb0ELb0ELb1ELb0ELb0EEENS1_21CollectiveEpilogueFwdINS6_IJSA_NS7_ILi512EEESA_EEES9_SC_SE_Li256ELb1ELb1ELb0ELb0EEENS1_36VarlenDynamicPersistentTileSchedulerILi64ELi64ELi256ELi128ELb0ELb1ELb1ELb0ELb1ELb1EEEEEEEEEvNT_6ParamsE,"",@"SHT_CUDA_INFO"
	.sectionflags	@""
	.align	4


	//----- nvinfo : EIATTR_CUDA_API_VERSION
	.align		4
        /*0000*/ 	.byte	0x04, 0x37
        /*0002*/ 	.short	(.L_144 - .L_143)
.L_143:
        /*0004*/ 	.word	0x00000082


	//----- nvinfo : EIATTR_KPARAM_INFO
	.align		4
.L_144:
        /*0008*/ 	.byte	0x04, 0x17
        /*000a*/ 	.short	(.L_146 - .L_145)
.L_145:
        /*000c*/ 	.word	0x00000000
        /*0010*/ 	.short	0x0000
        /*0012*/ 	.short	0x0000
        /*0014*/ 	.byte	0x00, 0xf0, 0x01, 0x2a


	//----- nvinfo : EIATTR_SPARSE_MMA_MASK
	.align		4
.L_146:
        /*0018*/ 	.byte	0x03, 0x50
        /*001a*/ 	.short	0x0000


	//----- nvinfo : EIATTR_MAXREG_COUNT
	.align		4
        /*001c*/ 	.byte	0x03, 0x1b
        /*001e*/ 	.short	0x00a8


	//----- nvinfo : EIATTR_MERCURY_ISA_VERSION
	.align		4
        /*0020*/ 	.byte	0x03, 0x5f
        /*0022*/ 	.short	0x0101


	//----- nvinfo : EIATTR_VRC_CTA_INIT_COUNT
	.align		4
        /*0024*/ 	.byte	0x02, 0x4a
	.zero		1
	.zero		1


	//----- nvinfo : EIATTR_EXIT_INSTR_OFFSETS
	.align		4
        /*0028*/ 	.byte	0x04, 0x1c
        /*002a*/ 	.short	(.L_148 - .L_147)


	//   ....[0]....
.L_147:
        /*002c*/ 	.word	0x00000010


	//----- nvinfo : EIATTR_MAX_THREADS
	.align		4
.L_148:
        /*0030*/ 	.byte	0x04, 0x05
        /*0032*/ 	.short	(.L_150 - .L_149)
.L_149:
        /*0034*/ 	.word	0x00000180
        /*0038*/ 	.word	0x00000001
        /*003c*/ 	.word	0x00000001


	//----- nvinfo : EIATTR_CBANK_PARAM_SIZE
	.align		4
.L_150:
        /*0040*/ 	.byte	0x03, 0x19
        /*0042*/ 	.short	0x0a80


	//----- nvinfo : EIATTR_PARAM_CBANK
	.align		4
        /*0044*/ 	.byte	0x04, 0x0a
        /*0046*/ 	.short	(.L_152 - .L_151)
	.align		4
.L_151:
        /*0048*/ 	.word	index@(.nv.constant0._ZN7cutlass13device_kernelIN5flash11enable_sm90INS1_16FlashAttnFwdSm90INS1_25CollectiveMainloopFwdSm90ILi2EN4cute5tupleIJNS5_1CILi1EEES8_S8_EEENS6_IJNS7_ILi64EEESA_SA_EEELi512ENS_6half_tEfNS_4arch4Sm90ELb0ELb0ELb0ELb1ELb1ELb0ELb0ELb0ELb0ELb1ELb0ELb0EEENS1_21CollectiveEpilogueFwdINS6_IJSA_NS7_ILi512EEESA_EEES9_SC_SE_Li256ELb1ELb1ELb0ELb0EEENS1_36VarlenDynamicPersistentTileSchedulerILi64ELi64ELi256ELi128ELb0ELb1ELb1ELb0ELb1ELb1EEEEEEEEEvNT_6ParamsE)
        /*004c*/ 	.short	0x0380
        /*004e*/ 	.short	0x0a80


	//----- nvinfo : EIATTR_SW_WAR
	.align		4
.L_152:
        /*0050*/ 	.byte	0x04, 0x36
        /*0052*/ 	.short	(.L_154 - .L_153)
.L_153:
        /*0054*/ 	.word	0x00000008
.L_154:


//--------------------- .nv.info._ZN7cutlass13device_kernelIN5flash11enable_sm90INS1_16FlashAttnFwdSm90INS1_25CollectiveMainloopFwdSm90ILi2EN4cute5tupleIJNS5_1CILi1EEES8_S8_EEENS6_IJNS7_ILi64EEESA_SA_EEELi512ENS_6half_tEfNS_4arch4Sm90ELb0ELb0ELb0ELb1ELb1ELb1ELb0ELb0ELb0ELb1ELb0ELb0EEENS1_21CollectiveEpilogueFwdINS6_IJSA_NS7_ILi512EEESA_EEES9_SC_SE_Li256ELb1ELb1ELb0ELb0EEENS1_36VarlenDynamicPersistentTileSchedulerILi64ELi64ELi256ELi128ELb0ELb1ELb1ELb0ELb1ELb1EEEEEEEEEvNT_6ParamsE --------------------------
	.section	.nv.info._ZN7cutlass13device_kernelIN5flash11enable_sm90INS1_16FlashAttnFwdSm90INS1_25CollectiveMainloopFwdSm90ILi2EN4cute5tupleIJNS5_1CILi1EEES8_S8_EEENS6_IJNS7_ILi64EEESA_SA_EEELi512ENS_6half_tEfNS_4arch4Sm90ELb0ELb0ELb0ELb1ELb1ELb1ELb0ELb0ELb0ELb1ELb0ELb0EEENS1_21CollectiveEpilogueFwdINS6_IJSA_NS7_ILi512EEESA_EEES9_SC_SE_Li256ELb1ELb1ELb0ELb0EEENS1_36VarlenDynamicPersistentTileSchedulerILi64ELi64ELi256ELi128ELb0ELb1ELb1ELb0ELb1ELb1EEEEEEEEEvNT_6ParamsE,"",@"SHT_CUDA_INFO"
	.sectionflags	@""
	.align	4


	//----- nvinfo : EIATTR_CUDA_API_VERSION
	.align		4
        /*0000*/ 	.byte	0x04, 0x37
        /*0002*/ 	.short	(.L_156 - .L_155)
.L_155:
        /*0004*/ 	.word	0x00000082


	//----- nvinfo : EIATTR_KPARAM_INFO
	.align		4
.L_156:
        /*0008*/ 	.byte	0x04, 0x17
        /*000a*/ 	.short	(.L_158 - .L_157)
.L_157:
        /*000c*/ 	.word	0x00000000
        /*0010*/ 	.short	0x0000
        /*0012*/ 	.short	0x0000
        /*0014*/ 	.byte	0x00, 0xf0, 0x01, 0x2a


	//----- nvinfo : EIATTR_SPARSE_MMA_MASK
	.align		4
.L_158:
        /*0018*/ 	.byte	0x03, 0x50
        /*001a*/ 	.short	0x0000


	//----- nvinfo : EIATTR_MAXREG_COUNT
	.align		4
        /*001c*/ 	.byte	0x03, 0x1b
        /*001e*/ 	.short	0x00a8


	//----- nvinfo : EIATTR_MERCURY_ISA_VERSION
	.align		4
        /*0020*/ 	.byte	0x03, 0x5f
        /*0022*/ 	.short	0x0101


	//----- nvinfo : EIATTR_VRC_CTA_INIT_COUNT
	.align		4
        /*0024*/ 	.byte	0x02, 0x4a
	.zero		1
	.zero		1


	//----- nvinfo : EIATTR_EXIT_INSTR_OFFSETS
	.align		4
        /*0028*/ 	.byte	0x04, 0x1c
        /*002a*/ 	.short	(.L_160 - .L_159)


	//   ....[0]....
.L_159:
        /*002c*/ 	.word	0x00000010


	//----- nvinfo : EIATTR_MAX_THREADS
	.align		4
.L_160:
        /*0030*/ 	.byte	0x04, 0x05
        /*0032*/ 	.short	(.L_162 - .L_161)
.L_161:
        /*0034*/ 	.word	0x00000180
        /*0038*/ 	.word	0x00000001
        /*003c*/ 	.word	0x00000001


	//----- nvinfo : EIATTR_CBANK_PARAM_SIZE
	.align		4
.L_162:
        /*0040*/ 	.byte	0x03, 0x19
        /*0042*/ 	.short	0x0a80


	//----- nvinfo : EIATTR_PARAM_CBANK
	.align		4
        /*0044*/ 	.byte	0x04, 0x0a
        /*0046*/ 	.short	(.L_164 - .L_163)
	.align		4
.L_163:
        /*0048*/ 	.word	index@(.nv.constant0._ZN7cutlass13device_kernelIN5flash11enable_sm90INS1_16FlashAttnFwdSm90INS1_25CollectiveMainloopFwdSm90ILi2EN4cute5tupleIJNS5_1CILi1EEES8_S8_EEENS6_IJNS7_ILi64EEESA_SA_EEELi512ENS_6half_tEfNS_4arch4Sm90ELb0ELb0ELb0ELb1ELb1ELb1ELb0ELb0ELb0ELb1ELb0ELb0EEENS1_21CollectiveEpilogueFwdINS6_IJSA_NS7_ILi512EEESA_EEES9_SC_SE_Li256ELb1ELb1ELb0ELb0EEENS1_36VarlenDynamicPersistentTileSchedulerILi64ELi64ELi256ELi128ELb0ELb1ELb1ELb0ELb1ELb1EEEEEEEEEvNT_6ParamsE)
        /*004c*/ 	.short	0x0380
        /*004e*/ 	.short	0x0a80


	//----- nvinfo : EIATTR_SW_WAR
	.align		4
.L_164:
        /*0050*/ 	.byte	0x04, 0x36
        /*0052*/ 	.short	(.L_166 - .L_165)
.L_165:
        /*0054*/ 	.word	0x00000008
.L_166:


//--------------------- .nv.info._ZN7cutlass13device_kernelIN5flash11enable_sm90INS1_16FlashAttnFwdSm90INS1_25CollectiveMainloopFwdSm90ILi2EN4cute5tupleIJNS5_1CILi1EEES8_S8_EEENS6_IJNS7_ILi64EEESA_SA_EEELi512ENS_6half_tEfNS_4arch4Sm90ELb0ELb0ELb0ELb1ELb1ELb0ELb1ELb0ELb0ELb1ELb0ELb0EEENS1_21CollectiveEpilogueFwdINS6_IJSA_NS7_ILi512EEESA_EEES9_SC_SE_Li256ELb1ELb1ELb0ELb0EEENS1_36VarlenDynamicPersistentTileSchedulerILi64ELi64ELi256ELi128ELb0ELb1ELb1ELb0ELb1ELb1EEEEEEEEEvNT_6ParamsE --------------------------
	.section	.nv.info._ZN7cutlass13device_kernelIN5flash11enable_sm90INS1_16FlashAttnFwdSm90INS1_25CollectiveMainloopFwdSm90ILi2EN4cute5tupleIJNS5_1CILi1EEES8_S8_EEENS6_IJNS7_ILi64EEESA_SA_EEELi512ENS_6half_tEfNS_4arch4Sm90ELb0ELb0ELb0ELb1ELb1ELb0ELb1ELb0ELb0ELb1ELb0ELb0EEENS1_21CollectiveEpilogueFwdINS6_IJSA_NS7_ILi512EEESA_EEES9_SC_SE_Li256ELb1ELb1ELb0ELb0EEENS1_36VarlenDynamicPersistentTileSchedulerILi64ELi64ELi256ELi128ELb0ELb1ELb1ELb0ELb1ELb1EEEEEEEEEvNT_6ParamsE,"",@"SHT_CUDA_INFO"
	.sectionflags	@""
	.align	4


	//----- nvinfo : EIATTR_CUDA_API_VERSION
	.align		4
        /*0000*/ 	.byte	0x04, 0x37
        /*0002*/ 	.short	(.L_168 - .L_167)
.L_167:
        /*0004*/ 	.word	0x00000082


	//----- nvinfo : EIATTR_KPARAM_INFO
	.align		4
.L_168:
        /*0008*/ 	.byte	0x04, 0x17
        /*000a*/ 	.short	(.L_170 - .L_169)
.L_169:
        /*000c*/ 	.word	0x00000000
        /*0010*/ 	.short	0x0000
        /*0012*/ 	.short	0x0000
        /*0014*/ 	.byte	0x00, 0xf0, 0x01, 0x2e


	//----- nvinfo : EIATTR_SPARSE_MMA_MASK
	.align		4
.L_170:
        /*0018*/ 	.byte	0x03, 0x50
        /*001a*/ 	.short	0x0000


	//----- nvinfo : EIATTR_MAXREG_COUNT
	.align		4
        /*001c*/ 	.byte	0x03, 0x1b
        /*001e*/ 	.short	0x00a8


	//----- nvinfo : EIATTR_MERCURY_ISA_VERSION
	.align		4
        /*0020*/ 	.byte	0x03, 0x5f
        /*0022*/ 	.short	0x0101


	//----- nvinfo : EIATTR_VRC_CTA_INIT_COUNT
	.align		4
        /*0024*/ 	.byte	0x02, 0x4a
	.zero		1
	.zero		1


	//----- nvinfo : EIATTR_EXIT_INSTR_OFFSETS
	.align		4
        /*0028*/ 	.byte	0x04, 0x1c
        /*002a*/ 	.short	(.L_172 - .L_171)


	//   ....[0]....
.L_171:
        /*002c*/ 	.word	0x00000010


	//----- nvinfo : EIATTR_MAX_THREADS
	.align		4
.L_172:
        /*0030*/ 	.byte	0x04, 0x05
        /*0032*/ 	.short	(.L_174 - .L_173)
.L_173:
        /*0034*/ 	.word	0x00000180
        /*0038*/ 	.word	0x00000001
        /*003c*/ 	.word	0x00000001


	//----- nvinfo : EIATTR_CBANK_PARAM_SIZE
	.align		4
.L_174:
        /*0040*/ 	.byte	0x03, 0x19
        /*0042*/ 	.short	0x0b80


	//----- nvinfo : EIATTR_PARAM_CBANK
	.align		4
        /*0044*/ 	.byte	0x04, 0x0a
        /*0046*/ 	.short	(.L_176 - .L_175)
	.align		4
.L_175:
        /*0048*/ 	.word	index@(.nv.constant0._ZN7cutlass13device_kernelIN5flash11enable_sm90INS1_16FlashAttnFwdSm90INS1_25CollectiveMainloopFwdSm90ILi2EN4cute5tupleIJNS5_1CILi1EEES8_S8_EEENS6_IJNS7_ILi64EEESA_SA_EEELi512ENS_6half_tEfNS_4arch4Sm90ELb0ELb0ELb0ELb1ELb1ELb0ELb1ELb0ELb0ELb1ELb0ELb0EEENS1_21CollectiveEpilogueFwdINS6_IJSA_NS7_ILi512EEESA_EEES9_SC_SE_Li256ELb1ELb1ELb0ELb0EEENS1_36VarlenDynamicPersistentTileSchedulerILi64ELi64ELi256ELi128ELb0ELb1ELb1ELb0ELb1ELb1EEEEEEEEEvNT_6ParamsE)
        /*004c*/ 	.short	0x0380
        /*004e*/ 	.short	0x0b80


	//----- nvinfo : EIATTR_SW_WAR
	.align		4
.L_176:
        /*0050*/ 	.byte	0x04, 0x36
        /*0052*/ 	.short	(.L_178 - .L_177)
.L_177:
        /*0054*/ 	.word	0x00000008
.L_178:


//--------------------- .nv.info._ZN7cutlass13device_kernelIN5flash11enable_sm90INS1_16FlashAttnFwdSm90INS1_25CollectiveMainloopFwdSm90ILi2EN4cute5tupleIJNS5_1CILi1EEES8_S8_EEENS6_IJNS7_ILi64EEESA_SA_EEELi512ENS_6half_tEfNS_4arch4Sm90ELb0ELb0ELb0ELb1ELb1ELb1ELb1ELb0ELb0ELb1ELb0ELb0EEENS1_21CollectiveEpilogueFwdINS6_IJSA_NS7_ILi512EEESA_EEES9_SC_SE_Li256ELb1ELb1ELb0ELb0EEENS1_36VarlenDynamicPersistentTileSchedulerILi64ELi64ELi256ELi128ELb0ELb1ELb1ELb0ELb1ELb1EEEEEEEEEvNT_6ParamsE --------------------------
	.section	.nv.info._ZN7cutlass13device_kernelIN5flash11enable_sm90INS1_16FlashAttnFwdSm90INS1_25CollectiveMainloopFwdSm90ILi2EN4cute5tupleIJNS5_1CILi1EEES8_S8_EEENS6_IJNS7_ILi64EEESA_SA_EEELi512ENS_6half_tEfNS_4arch4Sm90ELb0ELb0ELb0ELb1ELb1ELb1ELb1ELb0ELb0ELb1ELb0ELb0EEENS1_21CollectiveEpilogueFwdINS6_IJSA_NS7_ILi512EEESA_EEES9_SC_SE_Li256ELb1ELb1ELb0ELb0EEENS1_36VarlenDynamicPersistentTileSchedulerILi64ELi64ELi256ELi128ELb0ELb1ELb1ELb0ELb1ELb1EEEEEEEEEvNT_6ParamsE,"",@"SHT_CUDA_INFO"
	.sectionflags	@""
	.align	4


	//----- nvinfo : EIATTR_CUDA_API_VERSION
	.align		4
        /*0000*/ 	.byte	0x04, 0x37
        /*0002*/ 	.short	(.L_180 - .L_179)
.L_179:
        /*0004*/ 	.word	0x00000082


	//----- nvinfo : EIATTR_KPARAM_INFO
	.align		4
.L_180:
        /*0008*/ 	.byte	0x04, 0x17
        /*000a*/ 	.short	(.L_182 - .L_181)
.L_181:
        /*000c*/ 	.word	0x00000000
        /*0010*/ 	.short	0x0000
        /*0012*/ 	.short	0x0000
        /*0014*/ 	.byte	0x00, 0xf0, 0x01, 0x2e


	//----- nvinfo : EIATTR_SPARSE_MMA_MASK
	.align		4
.L_182:
        /*0018*/ 	.byte	0x03, 0x50
        /*001a*/ 	.short	0x0000


	//----- nvinfo : EIATTR_MAXREG_COUNT
	.align		4
        /*001c*/ 	.byte	0x03, 0x1b
        /*001e*/ 	.short	0x00a8


	//----- nvinfo : EIATTR_MERCURY_ISA_VERSION
	.align		4
        /*0020*/ 	.byte	0x03, 0x5f
        /*0022*/ 	.short	0x0101


	//----- nvinfo : EIATTR_VRC_CTA_INIT_COUNT
	.align		4
        /*0024*/ 	.byte	0x02, 0x4a
	.zero		1
	.zero		1


	//----- nvinfo : EIATTR_EXIT_INSTR_OFFSETS
	.align		4
        /*0028*/ 	.byte	0x04, 0x1c
        /*002a*/ 	.short	(.L_184 - .L_183)


	//   ....[0]....
.L_183:
        /*002c*/ 	.word	0x00000010


	//----- nvinfo : EIATTR_MAX_THREADS
	.align		4
.L_184:
        /*0030*/ 	.byte	0x04, 0x05
        /*0032*/ 	.short	(.L_186 - .L_185)
.L_185:
        /*0034*/ 	.word	0x00000180
        /*0038*/ 	.word	0x00000001
        /*003c*/ 	.word	0x00000001


	//----- nvinfo : EIATTR_CBANK_PARAM_SIZE
	.align		4
.L_186:
        /*0040*/ 	.byte	0x03, 0x19
        /*0042*/ 	.short	0x0b80


	//----- nvinfo : EIATTR_PARAM_CBANK
	.align		4
        /*0044*/ 	.byte	0x04, 0x0a
        /*0046*/ 	.short	(.L_188 - .L_187)
	.align		4
.L_187:
        /*0048*/ 	.word	index@(.nv.constant0._ZN7cutlass13device_kernelIN5flash11enable_sm90INS1_16FlashAttnFwdSm90INS1_25CollectiveMainloopFwdSm90ILi2EN4cute5tupleIJNS5_1CILi1EEES8_S8_EEENS6_IJNS7_ILi64EEESA_SA_EEELi512ENS_6half_tEfNS_4arch4Sm90ELb0ELb0ELb0ELb1ELb1ELb1ELb1ELb0ELb0ELb1ELb0ELb0EEENS1_21CollectiveEpilogueFwdINS6_IJSA_NS7_ILi512EEESA_EEES9_SC_SE_Li256ELb1ELb1ELb0ELb0EEENS1_36VarlenDynamicPersistentTileSchedulerILi64ELi64ELi256ELi128ELb0ELb1ELb1ELb0ELb1ELb1EEEEEEEEEvNT_6ParamsE)
        /*004c*/ 	.short	0x0380
        /*004e*/ 	.short	0x0b80


	//----- nvinfo : EIATTR_SW_WAR
	.align		4
.L_188:
        /*0050*/ 	.byte	0x04, 0x36
        /*0052*/ 	.short	(.L_190 - .L_189)
.L_189:
        /*0054*/ 	.word	0x00000008
.L_190:


//--------------------- .nv.info._ZN7cutlass13device_kernelIN5flash11enable_sm90INS1_16FlashAttnFwdSm90INS1_25CollectiveMainloopFwdSm90ILi2EN4cute5tupleIJNS5_1CILi1EEES8_S8_EEENS6_IJNS7_ILi64EEESA_SA_EEELi512ENS_6half_tEfNS_4arch4Sm90ELb0ELb1ELb0ELb0ELb1ELb0ELb0ELb0ELb0ELb1ELb0ELb0EEENS1_21CollectiveEpilogueFwdINS6_IJSA_NS7_ILi512EEESA_EEES9_SC_SE_Li256ELb0ELb1ELb0ELb0EEENS1_30DynamicPersistentTileSchedulerILi256ELi128ELb0ELb1ELb1EEEEEEEEEvNT_6ParamsE --------------------------
	.section	.nv.info._ZN7cutlass13device_kernelIN5flash11enable_sm90INS1_16FlashAttnFwdSm90INS1_25CollectiveMainloopFwdSm90ILi2EN4cute5tupleIJNS5_1CILi1EEES8_S8_EEENS6_IJNS7_ILi64EEESA_SA_EEELi512ENS_6half_tEfNS_4arch4Sm90ELb0ELb1ELb0ELb0ELb1ELb0ELb0ELb0ELb0ELb1ELb0ELb0EEENS1_21CollectiveEpilogueFwdINS6_IJSA_NS7_ILi512EEESA_EEES9_SC_SE_Li256ELb0ELb1ELb0ELb0EEENS1_30DynamicPersistentTileSchedulerILi256ELi128ELb0ELb1ELb1EEEEEEEEEvNT_6ParamsE,"",@"SHT_CUDA_INFO"
	.sectionflags	@""
	.align	4


	//----- nvinfo : EIATTR_CUDA_API_VERSION
	.align		4
        /*0000*/ 	.byte	0x04, 0x37
        /*0002*/ 	.short	(.L_192 - .L_191)
.L_191:
        /*0004*/ 	.word	0x00000082


	//----- nvinfo : EIATTR_KPARAM_INFO
	.align		4
.L_192:
        /*0008*/ 	.byte	0x04, 0x17
        /*000a*/ 	.short	(.L_194 - .L_193)
.L_193:
        /*000c*/ 	.word	0x00000000
        /*0010*/ 	.short	0x0000
        /*0012*/ 	.short	0x0000
        /*0014*/ 	.byte	0x00, 0xf0, 0x01, 0x2a


	//----- nvinfo : EIATTR_SPARSE_MMA_MASK
	.align		4
.L_194:
        /*0018*/ 	.byte	0x03, 0x50
        /*001a*/ 	.short	0x0000


	//----- nvinfo : EIATTR_MAXREG_COUNT
	.align		4
        /*001c*/ 	.byte	0x03, 0x1b
        /*001e*/ 	.short	0x00a8


	//----- nvinfo : EIATTR_MERCURY_ISA_VERSION
	.align		4
        /*0020*/ 	.byte	0x03, 0x5f
        /*0022*/ 	.short	0x0101


	//----- nvinfo : EIATTR_VRC_CTA_INIT_COUNT
	.align		4
        /*0024*/ 	.byte	0x02, 0x4a
	.zero		1
	.zero		1


	//----- nvinfo : EIATTR_EXIT_INSTR_OFFSETS
	.align		4
        /*0028*/ 	.byte	0x04, 0x1c
        /*002a*/ 	.short	(.L_196 - .L_195)


	//   ....[0]....
.L_195:
        /*002c*/ 	.word	0x00000010


	//----- nvinfo : EIATTR_MAX_THREADS
	.align		4
.L_196:
        /*0030*/ 	.byte	0x04, 0x05
        /*0032*/ 	.short	(.L_198 - .L_197)
.L_197:
        /*0034*/ 	.word	0x00000180
        /*0038*/ 	.word	0x00000001
        /*003c*/ 	.word	0x00000001


	//----- nvinfo : EIATTR_CBANK_PARAM_SIZE
	.align		4
.L_198:
        /*0040*/ 	.byte	0x03, 0x19
        /*0042*/ 	.short	0x0a80


	//----- nvinfo : EIATTR_PARAM_CBANK
	.align		4
        /*0044*/ 	.byte	0x04, 0x0a
        /*0046*/ 	.short	(.L_200 - .L_199)
	.align		4
.L_199:
        /*0048*/ 	.word	index@(.nv.constant0._ZN7cutlass13device_kernelIN5flash11enable_sm90INS1_16FlashAttnFwdSm90INS1_25CollectiveMainloopFwdSm90ILi2EN4cute5tupleIJNS5_1CILi1EEES8_S8_EEENS6_IJNS7_ILi64EEESA_SA_EEELi512ENS_6half_tEfNS_4arch4Sm90ELb0ELb1ELb0ELb0ELb1ELb0ELb0ELb0ELb0ELb1ELb0ELb0EEENS1_21CollectiveEpilogueFwdINS6_IJSA_NS7_ILi512EEESA_EEES9_SC_SE_Li256ELb0ELb1ELb0ELb0EEENS1_30DynamicPersistentTileSchedulerILi256ELi128ELb0ELb1ELb1EEEEEEEEEvNT_6ParamsE)
        /*004c*/ 	.short	0x0380
        /*004e*/ 	.short	0x0a80


	//----- nvinfo : EIATTR_SW_WAR
	.align		4
.L_200:
        /*0050*/ 	.byte	0x04, 0x36
        /*0052*/ 	.short	(.L_202 - .L_201)
.L_201:
        /*0054*/ 	.word	0x00000008
.L_202:


//--------------------- .nv.info._ZN7cutlass13device_kernelIN5flash11enable_sm90INS1_16FlashAttnFwdSm90INS1_25CollectiveMainloopFwdSm90ILi2EN4cute5tupleIJNS5_1CILi1EEES8_S8_EEENS6_IJNS7_ILi64EEESA_SA_EEELi512ENS_6half_tEfNS_4arch4Sm90ELb0ELb1ELb0ELb0ELb1ELb0ELb1ELb0ELb0ELb1ELb0ELb0EEENS1_21CollectiveEpilogueFwdINS6_IJSA_NS7_ILi512EEESA_EEES9_SC_SE_Li256ELb0ELb1ELb0ELb0EEENS1_30DynamicPersistentTileSchedulerILi256ELi128ELb0ELb1ELb1EEEEEEEEEvNT_6ParamsE --------------------------
	.section	.nv.info._ZN7cutlass13device_kernelIN5flash11enable_sm90INS1_16FlashAttnFwdSm90INS1_25CollectiveMainloopFwdSm90ILi2EN4cute5tupleIJNS5_1CILi1EEES8_S8_EEENS6_IJNS7_ILi64EEESA_SA_EEELi512ENS_6half_tEfNS_4arch4Sm90ELb0ELb1ELb0ELb0ELb1ELb0ELb1ELb0ELb0ELb1ELb0ELb0EEENS1_21CollectiveEpilogueFwdINS6_IJSA_NS7_ILi512EEESA_EEES9_SC_SE_Li256ELb0ELb1ELb0ELb0EEENS1_30DynamicPersistentTileSchedulerILi256ELi128ELb0ELb1ELb1EEEEEEEEEvNT_6ParamsE,"",@"SHT_CUDA_INFO"
	.sectionflags	@""
	.align	4


	//----- nvinfo : EIATTR_CUDA_API_VERSION
	.align		4
        /*0000*/ 	.byte	0x04, 0x37
        /*0002*/ 	.short	(.L_204 - .L_203)
.L_203:
        /*0004*/ 	.word	0x00000082


	//----- nvinfo : EIATTR_KPARAM_INFO
	.align		4
.L_204:
        /*0008*/ 	.byte	0x04, 0x17
        /*000a*/ 	.short	(.L_206 - .L_205)
.L_205:
        /*000c*/ 	.word	0x00000000
        /*0010*/ 	.short	0x0000
        /*0012*/ 	.short	0x0000
        /*0014*/ 	.byte	0x00, 0xf0, 0x01, 0x2e


	//----- nvinfo : EIATTR_SPARSE_MMA_MASK
	.align		4
.L_206:
        /*0018*/ 	.byte	0x03, 0x50
        /*001a*/ 	.short	0x0000


	//----- nvinfo : EIATTR_MAXREG_COUNT
	.align		4
        /*001c*/ 	.byte	0x03, 0x1b
        /*001e*/ 	.short	0x00a8


	//----- nvinfo : EIATTR_MERCURY_ISA_VERSION
	.align		4
        /*0020*/ 	.byte	0x03, 0x5f
        /*0022*/ 	.short	0x0101


	//----- nvinfo : EIATTR_VRC_CTA_INIT_COUNT
	.align		4
        /*0024*/ 	.byte	0x02, 0x4a
	.zero		1
	.zero		1


	//----- nvinfo : EIATTR_EXIT_INSTR_OFFSETS
	.align		4
        /*0028*/ 	.byte	0x04, 0x1c
        /*002a*/ 	.short	(.L_208 - .L_207)


	//   ....[0]....
.L_207:
        /*002c*/ 	.word	0x00000010


	//----- nvinfo : EIATTR_MAX_THREADS
	.align		4
.L_208:
        /*0030*/ 	.byte	0x04, 0x05
        /*0032*/ 	.short	(.L_210 - .L_209)
.L_209:
        /*0034*/ 	.word	0x00000180
        /*0038*/ 	.word	0x00000001
        /*003c*/ 	.word	0x00000001


	//----- nvinfo : EIATTR_CBANK_PARAM_SIZE
	.align		4
.L_210:
        /*0040*/ 	.byte	0x03, 0x19
        /*0042*/ 	.short	0x0b80


	//----- nvinfo : EIATTR_PARAM_CBANK
	.align		4
        /*0044*/ 	.byte	0x04, 0x0a
        /*0046*/ 	.short	(.L_212 - .L_211)
	.align		4
.L_211:
        /*0048*/ 	.word	index@(.nv.constant0._ZN7cutlass13device_kernelIN5flash11enable_sm90INS1_16FlashAttnFwdSm90INS1_25CollectiveMainloopFwdSm90ILi2EN4cute5tupleIJNS5_1CILi1EEES8_S8_EEENS6_IJNS7_ILi64EEESA_SA_EEELi512ENS_6half_tEfNS_4arch4Sm90ELb0ELb1ELb0ELb0ELb1ELb0ELb1ELb0ELb0ELb1ELb0ELb0EEENS1_21CollectiveEpilogueFwdINS6_IJSA_NS7_ILi512EEESA_EEES9_SC_SE_Li256ELb0ELb1ELb0ELb0EEENS1_30DynamicPersistentTileSchedulerILi256ELi128ELb0ELb1ELb1EEEEEEEEEvNT_6ParamsE)
        /*004c*/ 	.short	0x0380
        /*004e*/ 	.short	0x0b80


	//----- nvinfo : EIATTR_SW_WAR
	.align		4
.L_212:
        /*0050*/ 	.byte	0x04, 0x36
        /*0052*/ 	.short	(.L_214 - .L_213)
.L_213:
        /*0054*/ 	.word	0x00000008
.L_214:


//--------------------- .nv.info._ZN7cutlass13device_kernelIN5flash11enable_sm90INS1_16FlashAttnFwdSm90INS1_25CollectiveMainloopFwdSm90ILi2EN4cute5tupleIJNS5_1CILi1EEES8_S8_EEENS6_IJNS7_ILi64EEESA_SA_EEELi512ENS_6half_tEfNS_4arch4Sm90ELb0ELb1ELb0ELb1ELb1ELb0ELb0ELb0ELb0ELb1ELb0ELb0EEENS1_21CollectiveEpilogueFwdINS6_IJSA_NS7_ILi512EEESA_EEES9_SC_SE_Li256ELb1ELb1ELb0ELb0EEENS1_36VarlenDynamicPersistentTileSchedulerILi64ELi64ELi256ELi128ELb0ELb1ELb1ELb1ELb0ELb1EEEEEEEEEvNT_6ParamsE --------------------------
	.section	.nv.info._ZN7cutlass13device_kernelIN5flash11enable_sm90INS1_16FlashAttnFwdSm90INS1_25CollectiveMainloopFwdSm90ILi2EN4cute5tupleIJNS5_1CILi1EEES8_S8_EEENS6_IJNS7_ILi64EEESA_SA_EEELi512ENS_6half_tEfNS_4arch4Sm90ELb0ELb1ELb0ELb1ELb1ELb0ELb0ELb0ELb0ELb1ELb0ELb0EEENS1_21CollectiveEpilogueFwdINS6_IJSA_NS7_ILi512EEESA_EEES9_SC_SE_Li256ELb1ELb1ELb0ELb0EEENS1_36VarlenDynamicPersistentTileSchedulerILi64ELi64ELi256ELi128ELb0ELb1ELb1ELb1ELb0ELb1EEEEEEEEEvNT_6ParamsE,"",@"SHT_CUDA_INFO"
	.sectionflags	@""
	.align	4


	//----- nvinfo : EIATTR_CUDA_API_VERSION
	.align		4
        /*0000*/ 	.byte	0x04, 0x37
        /*0002*/ 	.short	(.L_216 - .L_215)
.L_215:
        /*0004*/ 	.word	0x00000082


	//----- nvinfo : EIATTR_KPARAM_INFO
	.align		4
.L_216:
        /*0008*/ 	.byte	0x04, 0x17
        /*000a*/ 	.short	(.L_218 - .L_217)
.L_217:
        /*000c*/ 	.word	0x00000000
        /*0010*/ 	.short	0x0000
        /*0012*/ 	.short	0x0000
        /*0014*/ 	.byte	0x00, 0xf0, 0x01, 0x2a


	//----- nvinfo : EIATTR_SPARSE_MMA_MASK
	.align		4
.L_218:
        /*0018*/ 	.byte	0x03, 0x50
        /*001a*/ 	.short	0x0000


	//----- nvinfo : EIATTR_MAXREG_COUNT
	.align		4
        /*001c*/ 	.byte	0x03, 0x1b
        /*001e*/ 	.short	0x00a8


	//----- nvinfo : EIATTR_MERCURY_ISA_VERSION
	.align		4
        /*0020*/ 	.byte	0x03, 0x5f
        /*0022*/ 	.short	0x0101


	//----- nvinfo : EIATTR_VRC_CTA_INIT_COUNT
	.align		4
        /*0024*/ 	.byte	0x02, 0x4a
	.zero		1
	.zero		1


	//----- nvinfo : EIATTR_EXIT_INSTR_OFFSETS
	.align		4
        /*0028*/ 	.byte	0x04, 0x1c
        /*002a*/ 	.short	(.L_220 - .L_219)


	//   ....[0]....
.L_219:
        /*002c*/ 	.word	0x00000010


	//----- nvinfo : EIATTR_MAX_THREADS
	.align		4
.L_220:
        /*0030*/ 	.byte	0x04, 0x05
        /*0032*/ 	.short	(.L_222 - .L_221)
.L_221:
        /*0034*/ 	.word	0x00000180
        /*0038*/ 	.word	0x00000001
        /*003c*/ 	.word	0x00000001


	//----- nvinfo : EIATTR_CBANK_PARAM_SIZE
	.align		4
.L_222:
        /*0040*/ 	.byte	0x03, 0x19
        /*0042*/ 	.short	0x0a80


	//----- nvinfo : EIATTR_PARAM_CBANK
	.align		4
        /*0044*/ 	.byte	0x04, 0x0a
        /*0046*/ 	.short	(.L_224 - .L_223)
	.align		4
.L_223:
        /*0048*/ 	.word	index@(.nv.constant0._ZN7cutlass13device_kernelIN5flash11enable_sm90INS1_16FlashAttnFwdSm90INS1_25CollectiveMainloopFwdSm90ILi2EN4cute5tupleIJNS5_1CILi1EEES8_S8_EEENS6_IJNS7_ILi64EEESA_SA_EEELi512ENS_6half_tEfNS_4arch4Sm90ELb0ELb1ELb0ELb1ELb1ELb0ELb0ELb0ELb0ELb1ELb0ELb0EEENS1_21CollectiveEpilogueFwdINS6_IJSA_NS7_ILi512EEESA_EEES9_SC_SE_Li256ELb1ELb1ELb0ELb0EEENS1_36VarlenDynamicPersistentTileSchedulerILi64ELi64ELi256ELi128ELb0ELb1ELb1ELb1ELb0ELb1EEEEEEEEEvNT_6ParamsE)
        /*004c*/ 	.short	0x0380
        /*004e*/ 	.short	0x0a80


	//----- nvinfo : EIATTR_SW_WAR
	.align		4
.L_224:
        /*0050*/ 	.byte	0x04, 0x36
        /*0052*/ 	.short	(.L_226 - .L_225)
.L_225:
        /*0054*/ 	.word	0x00000008
.L_226:


//--------------------- .nv.info._ZN7cutlass13device_kernelIN5flash11enable_sm90INS1_16FlashAttnFwdSm90INS1_25CollectiveMainloopFwdSm90ILi2EN4cute5tupleIJNS5_1CILi1EEES8_S8_EEENS6_IJNS7_ILi64EEESA_SA_EEELi512ENS_6half_tEfNS_4arch4Sm90ELb0ELb1ELb0ELb1ELb1ELb1ELb0ELb0ELb0ELb1ELb0ELb0EEENS1_21CollectiveEpilogueFwdINS6_IJSA_NS7_ILi512EEESA_EEES9_SC_SE_Li256ELb1ELb1ELb0ELb0EEENS1_36VarlenDynamicPersistentTileSchedulerILi64ELi64ELi256ELi128ELb0ELb1ELb1ELb1ELb0ELb1EEEEEEEEEvNT_6ParamsE --------------------------
	.section	.nv.info._ZN7cutlass13device_kernelIN5flash11enable_sm90INS1_16FlashAttnFwdSm90INS1_25CollectiveMainloopFwdSm90ILi2EN4cute5tupleIJNS5_1CILi1EEES8_S8_EEENS6_IJNS7_ILi64EEESA_SA_EEELi512ENS_6half_tEfNS_4arch4Sm90ELb0ELb1ELb0ELb1ELb1ELb1ELb0ELb0ELb0ELb1ELb0ELb0EEENS1_21CollectiveEpilogueFwdINS6_IJSA_NS7_ILi512EEESA_EEES9_SC_SE_Li256ELb1ELb1ELb0ELb0EEENS1_36VarlenDynamicPersistentTileSchedulerILi64ELi64ELi256ELi128ELb0ELb1ELb1ELb1ELb0ELb1EEEEEEEEEvNT_6ParamsE,"",@"SHT_CUDA_INFO"
	.sectionflags	@""
	.align	4


	//----- nvinfo : EIATTR_CUDA_API_VERSION
	.align		4
        /*0000*/ 	.byte	0x04, 0x37
        /*0002*/ 	.short	(.L_228 - .L_227)
.L_227:
        /*0004*/ 	.word	0x00000082


	//----- nvinfo : EIATTR_KPARAM_INFO
	.align		4
.L_228:
        /*0008*/ 	.byte	0x04, 0x17
        /*000a*/ 	.short	(.L_230 - .L_229)
.L_229:
        /*000c*/ 	.word	0x00000000
        /*0010*/ 	.short	0x0000
        /*0012*/ 	.short	0x0000
        /*0014*/ 	.byte	0x00, 0xf0, 0x01, 0x2a


	//----- nvinfo : EIATTR_SPARSE_MMA_MASK
	.align		4
.L_230:
        /*0018*/ 	.byte	0x03, 0x50
        /*001a*/ 	.short	0x0000


	//----- nvinfo : EIATTR_MAXREG_COUNT
	.align		4
        /*001c*/ 	.byte	0x03, 0x1b
        /*001e*/ 	.short	0x00a8


	//----- nvinfo : EIATTR_MERCURY_ISA_VERSION
	.align		4
        /*0020*/ 	.byte	0x03, 0x5f
        /*0022*/ 	.short	0x0101


	//----- nvinfo : EIATTR_VRC_CTA_INIT_COUNT
	.align		4
        /*0024*/ 	.byte	0x02, 0x4a
	.zero		1
	.zero		1


	//----- nvinfo : EIATTR_EXIT_INSTR_OFFSETS
	.align		4
        /*0028*/ 	.byte	0x04, 0x1c
        /*002a*/ 	.short	(.L_232 - .L_231)


	//   ....[0]....
.L_231:
        /*002c*/ 	.word	0x00000010


	//----- nvinfo : EIATTR_MAX_THREADS
	.align		4
.L_232:
        /*0030*/ 	.byte	0x04, 0x05
        /*0032*/ 	.short	(.L_234 - .L_233)
.L_233:
        /*0034*/ 	.word	0x00000180
        /*0038*/ 	.word	0x00000001
        /*003c*/ 	.word	0x00000001


	//----- nvinfo : EIATTR_CBANK_PARAM_SIZE
	.align		4
.L_234:
        /*0040*/ 	.byte	0x03, 0x19
        /*0042*/ 	.short	0x0a80


	//----- nvinfo : EIATTR_PARAM_CBANK
	.align		4
        /*0044*/ 	.byte	0x04, 0x0a
        /*0046*/ 	.short	(.L_236 - .L_235)
	.align		4
.L_235:
        /*0048*/ 	.word	index@(.nv.constant0._ZN7cutlass13device_kernelIN5flash11enable_sm90INS1_16FlashAttnFwdSm90INS1_25CollectiveMainloopFwdSm90ILi2EN4cute5tupleIJNS5_1CILi1EEES8_S8_EEENS6_IJNS7_ILi64EEESA_SA_EEELi512ENS_6half_tEfNS_4arch4Sm90ELb0ELb1ELb0ELb1ELb1ELb1ELb0ELb0ELb0ELb1ELb0ELb0EEENS1_21CollectiveEpilogueFwdINS6_IJSA_NS7_ILi512EEESA_EEES9_SC_SE_Li256ELb1ELb1ELb0ELb0EEENS1_36VarlenDynamicPersistentTileSchedulerILi64ELi64ELi256ELi128ELb0ELb1ELb1ELb1ELb0ELb1EEEEEEEEEvNT_6ParamsE)
        /*004c*/ 	.short	0x0380
        /*004e*/ 	.short	0x0a80


	//----- nvinfo : EIATTR_SW_WAR
	.align		4
.L_236:
        /*0050*/ 	.byte	0x04, 0x36
        /*0052*/ 	.short	(.L_238 - .L_237)
.L_237:
        /*0054*/ 	.word	0x00000008
.L_238:


//--------------------- .nv.info._ZN7cutlass13device_kernelIN5flash11enable_sm90INS1_16FlashAttnFwdSm90INS1_25CollectiveMainloopFwdSm90ILi2EN4cute5tupleIJNS5_1CILi1EEES8_S8_EEENS6_IJNS7_ILi64EEESA_SA_EEELi512ENS_6half_tEfNS_4arch4Sm90ELb0ELb1ELb0ELb1ELb1ELb0ELb1ELb0ELb0ELb1ELb0ELb0EEENS1_21CollectiveEpilogueFwdINS6_IJSA_NS7_ILi512EEESA_EEES9_SC_SE_Li256ELb1ELb1ELb0ELb0EEENS1_36VarlenDynamicPersistentTileSchedulerILi64ELi64ELi256ELi128ELb0ELb1ELb1ELb1ELb0ELb1EEEEEEEEEvNT_6ParamsE --------------------------
	.section	.nv.info._ZN7cutlass13device_kernelIN5flash11enable_sm90INS1_16FlashAttnFwdSm90INS1_25CollectiveMainloopFwdSm90ILi2EN4cute5tupleIJNS5_1CILi1EEES8_S8_EEENS6_IJNS7_ILi64EEESA_SA_EEELi512ENS_6half_tEfNS_4arch4Sm90ELb0ELb1ELb0ELb1ELb1ELb0ELb1ELb0ELb0ELb1ELb0ELb0EEENS1_21CollectiveEpilogueFwdINS6_IJSA_NS7_ILi512EEESA_EEES9_SC_SE_Li256ELb1ELb1ELb0ELb0EEENS1_36VarlenDynamicPersistentTileSchedulerILi64ELi64ELi256ELi128ELb0ELb1ELb1ELb1ELb0ELb1EEEEEEEEEvNT_6ParamsE,"",@"SHT_CUDA_INFO"
	.sectionflags	@""
	.align	4


	//----- nvinfo : EIATTR_CUDA_API_VERSION
	.align		4
        /*0000*/ 	.byte	0x04, 0x37
        /*0002*/ 	.short	(.L_240 - .L_239)
.L_239:
        /*0004*/ 	.word	0x00000082


	//----- nvinfo : EIATTR_KPARAM_INFO
	.align		4
.L_240:
        /*0008*/ 	.byte	0x04, 0x17
        /*000a*/ 	.short	(.L_242 - .L_241)
.L_241:
        /*000c*/ 	.word	0x00000000
        /*0010*/ 	.short	0x0000
        /*0012*/ 	.short	0x0000
        /*0014*/ 	.byte	0x00, 0xf0, 0x01, 0x2e


	//----- nvinfo : EIATTR_SPARSE_MMA_MASK
	.align		4
.L_242:
        /*0018*/ 	.byte	0x03, 0x50
        /*001a*/ 	.short	0x0000


	//----- nvinfo : EIATTR_MAXREG_COUNT
	.align		4
        /*001c*/ 	.byte	0x03, 0x1b
        /*001e*/ 	.short	0x00a8


	//----- nvinfo : EIATTR_MERCURY_ISA_VERSION
	.align		4
        /*0020*/ 	.byte	0x03, 0x5f
        /*0022*/ 	.short	0x0101


	//----- nvinfo : EIATTR_VRC_CTA_INIT_COUNT
	.align		4
        /*0024*/ 	.byte	0x02, 0x4a
	.zero		1
	.zero		1


	//----- nvinfo : EIATTR_EXIT_INSTR_OFFSETS
	.align		4
        /*0028*/ 	.byte	0x04, 0x1c
        /*002a*/ 	.short	(.L_244 - .L_243)


	//   ....[0]....
.L_243:
        /*002c*/ 	.word	0x00000010


	//----- nvinfo : EIATTR_MAX_THREADS
	.align		4
.L_244:
        /*0030*/ 	.byte	0x04, 0x05
        /*0032*/ 	.short	(.L_246 - .L_245)
.L_245:
        /*0034*/ 	.word	0x00000180
        /*0038*/ 	.word	0x00000001
        /*003c*/ 	.word	0x00000001


	//----- nvinfo : EIATTR_CBANK_PARAM_SIZE
	.align		4
.L_246:
        /*0040*/ 	.byte	0x03, 0x19
        /*0042*/ 	.short	0x0b80


	//----- nvinfo : EIATTR_PARAM_CBANK
	.align		4
        /*0044*/ 	.byte	0x04, 0x0a
        /*0046*/ 	.short	(.L_248 - .L_247)
	.align		4
.L_247:
        /*0048*/ 	.word	index@(.nv.constant0._ZN7cutlass13device_kernelIN5flash11enable_sm90INS1_16FlashAttnFwdSm90INS1_25CollectiveMainloopFwdSm90ILi2EN4cute5tupleIJNS5_1CILi1EEES8_S8_EEENS6_IJNS7_ILi64EEESA_SA_EEELi512ENS_6half_tEfNS_4arch4Sm90ELb0ELb1ELb0ELb1ELb1ELb0ELb1ELb0ELb0ELb1ELb0ELb0EEENS1_21CollectiveEpilogueFwdINS6_IJSA_NS7_ILi512EEESA_EEES9_SC_SE_Li256ELb1ELb1ELb0ELb0EEENS1_36VarlenDynamicPersistentTileSchedulerILi64ELi64ELi256ELi128ELb0ELb1ELb1ELb1ELb0ELb1EEEEEEEEEvNT_6ParamsE)
        /*004c*/ 	.short	0x0380
        /*004e*/ 	.short	0x0b80


	//----- nvinfo : EIATTR_SW_WAR
	.align		4
.L_248:
        /*0050*/ 	.byte	0x04, 0x36
        /*0052*/ 	.short	(.L_250 - .L_249)
.L_249:
        /*0054*/ 	.word	0x00000008
.L_250:


//--------------------- .nv.info._ZN7cutlass13device_kernelIN5flash11enable_sm90INS1_16FlashAttnFwdSm90INS1_25CollectiveMainloopFwdSm90ILi2EN4cute5tupleIJNS5_1CILi1EEES8_S8_EEENS6_IJNS7_ILi64EEESA_SA_EEELi512ENS_6half_tEfNS_4arch4Sm90ELb0ELb1ELb0ELb1ELb1ELb1ELb1ELb0ELb0ELb1ELb0ELb0EEENS1_21CollectiveEpilogueFwdINS6_IJSA_NS7_ILi512EEESA_EEES9_SC_SE_Li256ELb1ELb1ELb0ELb0EEENS1_36VarlenDynamicPersistentTileSchedulerILi64ELi64ELi256ELi128ELb0ELb1ELb1ELb1ELb0ELb1EEEEEEEEEvNT_6ParamsE --------------------------
	.section	.nv.info._ZN7cutlass13device_kernelIN5flash11enable_sm90INS1_16FlashAttnFwdSm90INS1_25CollectiveMainloopFwdSm90ILi2EN4cute5tupleIJNS5_1CILi1EEES8_S8_EEENS6_IJNS7_ILi64EEESA_SA_EEELi512ENS_6half_tEfNS_4arch4Sm90ELb0ELb1ELb0ELb1ELb1ELb1ELb1ELb0ELb0ELb1ELb0ELb0EEENS1_21CollectiveEpilogueFwdINS6_IJSA_NS7_ILi512EEESA_EEES9_SC_SE_Li256ELb1ELb1ELb0ELb0EEENS1_36VarlenDynamicPersistentTileSchedulerILi64ELi64ELi256ELi128ELb0ELb1ELb1ELb1ELb0ELb1EEEEEEEEEvNT_6ParamsE,"",@"SHT_CUDA_INFO"
	.sectionflags	@""
	.align	4


	//----- nvinfo : EIATTR_CUDA_API_VERSION
	.align		4
        /*0000*/ 	.byte	0x04, 0x37
        /*0002*/ 	.short	(.L_252 - .L_251)
.L_251:
        /*0004*/ 	.word	0x00000082


	//----- nvinfo : EIATTR_KPARAM_INFO
	.align		4
.L_252:
        /*0008*/ 	.byte	0x04, 0x17
        /*000a*/ 	.short	(.L_254 - .L_253)
.L_253:
        /*000c*/ 	.word	0x00000000
        /*0010*/ 	.short	0x0000
        /*0012*/ 	.short	0x0000
        /*0014*/ 	.byte	0x00, 0xf0, 0x01, 0x2e


	//----- nvinfo : EIATTR_SPARSE_MMA_MASK
	.align		4
.L_254:
        /*0018*/ 	.byte	0x03, 0x50
        /*001a*/ 	.short	0x0000


	//----- nvinfo : EIATTR_MAXREG_COUNT
	.align		4
        /*001c*/ 	.byte	0x03, 0x1b
        /*001e*/ 	.short	0x00a8


	//----- nvinfo : EIATTR_MERCURY_ISA_VERSION
	.align		4
        /*0020*/ 	.byte	0x03, 0x5f
        /*0022*/ 	.short	0x0101


	//----- nvinfo : EIATTR_VRC_CTA_INIT_COUNT
	.align		4
        /*0024*/ 	.byte	0x02, 0x4a
	.zero		1
	.zero		1


	//----- nvinfo : EIATTR_EXIT_INSTR_OFFSETS
	.align		4
        /*0028*/ 	.byte	0x04, 0x1c
        /*002a*/ 	.short	(.L_256 - .L_255)


	//   ....[0]....
.L_255:
        /*002c*/ 	.word	0x00000010


	//----- nvinfo : EIATTR_MAX_THREADS
	.align		4
.L_256:
        /*0030*/ 	.byte	0x04, 0x05
        /*0032*/ 	.short	(.L_258 - .L_257)
.L_257:
        /*0034*/ 	.word	0x00000180
        /*0038*/ 	.word	0x00000001
        /*003c*/ 	.word	0x00000001


	//----- nvinfo : EIATTR_CBANK_PARAM_SIZE
	.align		4
.L_258:
        /*0040*/ 	.byte	0x03, 0x19
        /*0042*/ 	.short	0x0b80


	//----- nvinfo : EIATTR_PARAM_CBANK
	.align		4
        /*0044*/ 	.byte	0x04, 0x0a
        /*0046*/ 	.short	(.L_260 - .L_259)
	.align		4
.L_259:
        /*0048*/ 	.word	index@(.nv.constant0._ZN7cutlass13device_kernelIN5flash11enable_sm90INS1_16FlashAttnFwdSm90INS1_25CollectiveMainloopFwdSm90ILi2EN4cute5tupleIJNS5_1CILi1EEES8_S8_EEENS6_IJNS7_ILi64EEESA_SA_EEELi512ENS_6half_tEfNS_4arch4Sm90ELb0ELb1ELb0ELb1ELb1ELb1ELb1ELb0ELb0ELb1ELb0ELb0EEENS1_21CollectiveEpilogueFwdINS6_IJSA_NS7_ILi512EEESA_EEES9_SC_SE_Li256ELb1ELb1ELb0ELb0EEENS1_36VarlenDynamicPersistentTileSchedulerILi64ELi64ELi256ELi128ELb0ELb1ELb1ELb1ELb0ELb1EEEEEEEEEvNT_6ParamsE)
        /*004c*/ 	.short	0x0380
        /*004e*/ 	.short	0x0b80


	//----- nvinfo : EIATTR_SW_WAR
	.align		4
.L_260:
        /*0050*/ 	.byte	0x04, 0x36
        /*0052*/ 	.short	(.L_262 - .L_261)
.L_261:
        /*0054*/ 	.word	0x00000008
.L_262:


//--------------------- .nv.info._ZN7cutlass13device_kernelIN5flash11enable_sm90INS1_16FlashAttnFwdSm90INS1_25CollectiveMainloopFwdSm90ILi2EN4cute5tupleIJNS5_1CILi1EEES8_S8_EEENS6_IJNS7_ILi64EEESA_SA_EEELi512ENS_6half_tEfNS_4arch4Sm90ELb1ELb0ELb0ELb0ELb1ELb0ELb0ELb0ELb0ELb1ELb0ELb0EEENS1_21CollectiveEpilogueFwdINS6_IJSA_NS7_ILi512EEESA_EEES9_SC_SE_Li256ELb0ELb1ELb0ELb0EEENS1_30DynamicPersistentTileSchedulerILi256ELi128ELb0ELb1ELb1EEEEEEEEEvNT_6ParamsE --------------------------
	.section	.nv.info._ZN7cutlass13device_kernelIN5flash11enable_sm90INS1_16FlashAttnFwdSm90INS1_25CollectiveMainloopFwdSm90ILi2EN4cute5tupleIJNS5_1CILi1EEES8_S8_EEENS6_IJNS7_ILi64EEESA_SA_EEELi512ENS_6half_tEfNS_4arch4Sm90ELb1ELb0ELb0ELb0ELb1ELb0ELb0ELb0ELb0ELb1ELb0ELb0EEENS1_21CollectiveEpilogueFwdINS6_IJSA_NS7_ILi512EEESA_EEES9_SC_SE_Li256ELb0ELb1ELb0ELb0EEENS1_30DynamicPersistentTileSchedulerILi256ELi128ELb0ELb1ELb1EEEEEEEEEvNT_6ParamsE,"",@"SHT_CUDA_INFO"
	.sectionflags	@""
	.align	4


	//----- nvinfo : EIATTR_CUDA_API_VERSION
	.align		4
        /*0000*/ 	.byte	0x04, 0x37
        /*0002*/ 	.short	(.L_264 - .L_263)
.L_263:
        /*0004*/ 	.word	0x00000082


	//----- nvinfo : EIATTR_KPARAM_INFO
	.align		4
.L_264:
        /*0008*/ 	.byte	0x04, 0x17
        /*000a*/ 	.short	(.L_266 - .L_265)
.L_265:
        /*000c*/ 	.word	0x00000000
        /*0010*/ 	.short	0x0000
        /*0012*/ 	.short	0x0000
        /*0014*/ 	.byte	0x00, 0xf0, 0x01, 0x2a


	//----- nvinfo : EIATTR_SPARSE_MMA_MASK
	.align		4
.L_266:
        /*0018*/ 	.byte	0x03, 0x50
        /*001a*/ 	.short	0x0000


	//----- nvinfo : EIATTR_MAXREG_COUNT
	.align		4
        /*001c*/ 	.byte	0x03, 0x1b
        /*001e*/ 	.short	0x00a8


	//----- nvinfo : EIATTR_MERCURY_ISA_VERSION
	.align		4
        /*0020*/ 	.byte	0x03, 0x5f
        /*0022*/ 	.short	0x0101


	//----- nvinfo : EIATTR_VRC_CTA_INIT_COUNT
	.align		4
        /*0024*/ 	.byte	0x02, 0x4a
	.zero		1
	.zero		1


	//----- nvinfo : EIATTR_EXIT_INSTR_OFFSETS
	.align		4
        /*0028*/ 	.byte	0x04, 0x1c
        /*002a*/ 	.short	(.L_268 - .L_267)


	//   ....[0]....
.L_267:
        /*002c*/ 	.word	0x00000010


	//----- nvinfo : EIATTR_MAX_THREADS
	.align		4
.L_268:
        /*0030*/ 	.byte	0x04, 0x05
        /*0032*/ 	.short	(.L_270 - .L_269)
.L_269:
        /*0034*/ 	.word	0x00000180
        /*0038*/ 	.word	0x00000001
        /*003c*/ 	.word	0x00000001


	//----- nvinfo : EIATTR_CBANK_PARAM_SIZE
	.align		4
.L_270:
        /*0040*/ 	.byte	0x03, 0x19
        /*0042*/ 	.short	0x0a80


	//----- nvinfo : EIATTR_PARAM_CBANK
	.align		4
        /*0044*/ 	.byte	0x04, 0x0a
        /*0046*/ 	.short	(.L_272 - .L_271)
	.align		4
.L_271:
        /*0048*/ 	.word	index@(.nv.constant0._ZN7cutlass13device_kernelIN5flash11enable_sm90INS1_16FlashAttnFwdSm90INS1_25CollectiveMainloopFwdSm90ILi2EN4cute5tupleIJNS5_1CILi1EEES8_S8_EEENS6_IJNS7_ILi64EEESA_SA_EEELi512ENS_6half_tEfNS_4arch4Sm90ELb1ELb0ELb0ELb0ELb1ELb0ELb0ELb0ELb0ELb1ELb0ELb0EEENS1_21CollectiveEpilogueFwdINS6_IJSA_NS7_ILi512EEESA_EEES9_SC_SE_Li256ELb0ELb1ELb0ELb0EEENS1_30DynamicPersistentTileSchedulerILi256ELi128ELb0ELb1ELb1EEEEEEEEEvNT_6ParamsE)
        /*004c*/ 	.short	0x0380
        /*004e*/ 	.short	0x0a80


	//----- nvinfo : EIATTR_SW_WAR
	.align		4
.L_272:
        /*0050*/ 	.byte	0x04, 0x36
        /*0052*/ 	.short	(.L_274 - .L_273)
.L_273:
        /*0054*/ 	.word	0x00000008
.L_274:


//--------------------- .nv.info._ZN7cutlass13device_kernelIN5flash11enable_sm90INS1_16FlashAttnFwdSm90INS1_25CollectiveMainloopFwdSm90ILi2EN4cute5tupleIJNS5_1CILi1EEES8_S8_EEENS6_IJNS7_ILi64EEESA_SA_EEELi512ENS_6half_tEfNS_4arch4Sm90ELb1ELb0ELb0ELb0ELb1ELb0ELb1ELb0ELb0ELb1ELb0ELb0EEENS1_21CollectiveEpilogueFwdINS6_IJSA_NS7_ILi512EEESA_EEES9_SC_SE_Li256ELb0ELb1ELb0ELb0EEENS1_30DynamicPersistentTileSchedulerILi256ELi128ELb0ELb1ELb1EEEEEEEEEvNT_6ParamsE --------------------------
	.section	.nv.info._ZN7cutlass13device_kernelIN5flash11enable_sm90INS1_16FlashAttnFwdSm90INS1_25CollectiveMainloopFwdSm90ILi2EN4cute5tupleIJNS5_1CILi1EEES8_S8_EEENS6_IJNS7_ILi64EEESA_SA_EEELi512ENS_6half_tEfNS_4arch4Sm90ELb1ELb0ELb0ELb0ELb1ELb0ELb1ELb0ELb0ELb1ELb0ELb0EEENS1_21CollectiveEpilogueFwdINS6_IJSA_NS7_ILi512EEESA_EEES9_SC_SE_Li256ELb0ELb1ELb0ELb0EEENS1_30DynamicPersistentTileSchedulerILi256ELi128ELb0ELb1ELb1EEEEEEEEEvNT_6ParamsE,"",@"SHT_CUDA_INFO"
	.sectionflags	@""
	.align	4


	//----- nvinfo : EIATTR_CUDA_API_VERSION
	.align		4
        /*0000*/ 	.byte	0x04, 0x37
        /*0002*/ 	.short	(.L_276 - .L_275)
.L_275:
        /*0004*/ 	.word	0x00000082


	//----- nvinfo : EIATTR_KPARAM_INFO
	.align		4
.L_276:
        /*0008*/ 	.byte	0x04, 0x17
        /*000a*/ 	.short	(.L_278 - .L_277)
.L_277:
        /*000c*/ 	.word	0x00000000
        /*0010*/ 	.short	0x0000
        /*0012*/ 	.short	0x0000
        /*0014*/ 	.byte	0x00, 0xf0, 0x01, 0x2e


	//----- nvinfo : EIATTR_SPARSE_MMA_MASK
	.align		4
.L_278:
        /*0018*/ 	.byte	0x03, 0x50
        /*001a*/ 	.short	0x0000


	//----- nvinfo : EIATTR_MAXREG_COUNT
	.align		4
        /*001c*/ 	.byte	0x03, 0x1b
        /*001e*/ 	.short	0x00a8


	//----- nvinfo : EIATTR_MERCURY_ISA_VERSION
	.align		4
        /*0020*/ 	.byte	0x03, 0x5f
        /*0022*/ 	.short	0x0101


	//----- nvinfo : EIATTR_VRC_CTA_INIT_COUNT
	.align		4
        /*0024*/ 	.byte	0x02, 0x4a
	.zero		1
	.zero		1


	//----- nvinfo : EIATTR_EXIT_INSTR_OFFSETS
	.align		4
        /*0028*/ 	.byte	0x04, 0x1c
        /*002a*/ 	.short	(.L_280 - .L_279)


	//   ....[0]....
.L_279:
        /*002c*/ 	.word	0x00000010


	//----- nvinfo : EIATTR_MAX_THREADS
	.align		4
.L_280:
        /*0030*/ 	.byte	0x04, 0x05
        /*0032*/ 	.short	(.L_282 - .L_281)
.L_281:
        /*0034*/ 	.word	0x00000180
        /*0038*/ 	.word	0x00000001
        /*003c*/ 	.word	0x00000001


	//----- nvinfo : EIATTR_CBANK_PARAM_SIZE
	.align		4
.L_282:
        /*0040*/ 	.byte	0x03, 0x19
        /*0042*/ 	.short	0x0b80


	//----- nvinfo : EIATTR_PARAM_CBANK
	.align		4
        /*0044*/ 	.byte	0x04, 0x0a
        /*0046*/ 	.short	(.L_284 - .L_283)
	.align		4
.L_283:
        /*0048*/ 	.word	index@(.nv.constant0._ZN7cutlass13device_kernelIN5flash11enable_sm90INS1_16FlashAttnFwdSm90INS1_25CollectiveMainloopFwdSm90ILi2EN4cute5tupleIJNS5_1CILi1EEES8_S8_EEENS6_IJNS7_ILi64EEESA_SA_EEELi512ENS_6half_tEfNS_4arch4Sm90ELb1ELb0ELb0ELb0ELb1ELb0ELb1ELb0ELb0ELb1ELb0ELb0EEENS1_21CollectiveEpilogueFwdINS6_IJSA_NS7_ILi512EEESA_EEES9_SC_SE_Li256ELb0ELb1ELb0ELb0EEENS1_30DynamicPersistentTileSchedulerILi256ELi128ELb0ELb1ELb1EEEEEEEEEvNT_6ParamsE)
        /*004c*/ 	.short	0x0380
        /*004e*/ 	.short	0x0b80


	//----- nvinfo : EIATTR_SW_WAR
	.align		4
.L_284:
        /*0050*/ 	.byte	0x04, 0x36
        /*0052*/ 	.short	(.L_286 - .L_285)
.L_285:
        /*0054*/ 	.word	0x00000008
.L_286:


//--------------------- .nv.info._ZN7cutlass13device_kernelIN5flash11enable_sm90INS1_16FlashAttnFwdSm90INS1_25CollectiveMainloopFwdSm90ILi2EN4cute5tupleIJNS5_1CILi1EEES8_S8_EEENS6_IJNS7_ILi64EEESA_SA_EEELi512ENS_6half_tEfNS_4arch4Sm90ELb1ELb0ELb0ELb1ELb1ELb0ELb0ELb0ELb0ELb1ELb0ELb0EEENS1_21CollectiveEpilogueFwdINS6_IJSA_NS7_ILi512EEESA_EEES9_SC_SE_Li256ELb1ELb1ELb0ELb0EEENS1_36VarlenDynamicPersistentTileSchedulerILi64ELi64ELi256ELi128ELb0ELb1ELb1ELb1ELb1ELb1EEEEEEEEEvNT_6ParamsE --------------------------
	.section	.nv.info._ZN7cutlass13device_kernelIN5flash11enable_sm90INS1_16FlashAttnFwdSm90INS1_25CollectiveMainloopFwdSm90ILi2EN4cute5tupleIJNS5_1CILi1EEES8_S8_EEENS6_IJNS7_ILi64EEESA_SA_EEELi512ENS_6half_tEfNS_4arch4Sm90ELb1ELb0ELb0ELb1ELb1ELb0ELb0ELb0ELb0ELb1ELb0ELb0EEENS1_21CollectiveEpilogueFwdINS6_IJSA_NS7_ILi512EEESA_EEES9_SC_SE_Li256ELb1ELb1ELb0ELb0EEENS1_36VarlenDynamicPersistentTileSchedulerILi64ELi64ELi256ELi128ELb0ELb1ELb1ELb1ELb1ELb1EEEEEEEEEvNT_6ParamsE,"",@"SHT_CUDA_INFO"
	.sectionflags	@""
	.align	4


	//----- nvinfo : EIATTR_CUDA_API_VERSION
	.align		4
        /*0000*/ 	.byte	0x04, 0x37
        /*0002*/ 	.short	(.L_288 - .L_287)
.L_287:
        /*0004*/ 	.word	0x00000082


	//----- nvinfo : EIATTR_KPARAM_INFO
	.align		4
.L_288:
        /*0008*/ 	.byte	0x04, 0x17
        /*000a*/ 	.short	(.L_290 - .L_289)
.L_289:
        /*000c*/ 	.word	0x00000000
        /*0010*/ 	.short	0x0000
        /*0012*/ 	.short	0x0000
        /*0014*/ 	.byte	0x00, 0xf0, 0x01, 0x2a


	//----- nvinfo : EIATTR_SPARSE_MMA_MASK
	.align		4
.L_290:
        /*0018*/ 	.byte	0x03, 0x50
        /*001a*/ 	.short	0x0000


	//----- nvinfo : EIATTR_MAXREG_COUNT
	.align		4
        /*001c*/ 	.byte	0x03, 0x1b
        /*001e*/ 	.short	0x00a8


	//----- nvinfo : EIATTR_MERCURY_ISA_VERSION
	.align		4
        /*0020*/ 	.byte	0x03, 0x5f
        /*0022*/ 	.short	0x0101


	//----- nvinfo : EIATTR_VRC_CTA_INIT_COUNT
	.align		4
        /*0024*/ 	.byte	0x02, 0x4a
	.zero		1
	.zero		1


	//----- nvinfo : EIATTR_EXIT_INSTR_OFFSETS
	.align		4
        /*0028*/ 	.byte	0x04, 0x1c
        /*002a*/ 	.short	(.L_292 - .L_291)


	//   ....[0]....
.L_291:
        /*002c*/ 	.word	0x00000010


	//----- nvinfo : EIATTR_MAX_THREADS
	.align		4
.L_292:
        /*0030*/ 	.byte	0x04, 0x05
        /*0032*/ 	.short	(.L_294 - .L_293)
.L_293:
        /*0034*/ 	.word	0x00000180
        /*0038*/ 	.word	0x00000001
        /*003c*/ 	.word	0x00000001


	//----- nvinfo : EIATTR_CBANK_PARAM_SIZE
	.align		4
.L_294:
        /*0040*/ 	.byte	0x03, 0x19
        /*0042*/ 	.short	0x0a80


	//----- nvinfo : EIATTR_PARAM_CBANK
	.align		4
        /*0044*/ 	.byte	0x04, 0x0a
        /*0046*/ 	.short	(.L_296 - .L_295)
	.align		4
.L_295:
        /*0048*/ 	.word	index@(.nv.constant0._ZN7cutlass13device_kernelIN5flash11enable_sm90INS1_16FlashAttnFwdSm90INS1_25CollectiveMainloopFwdSm90ILi2EN4cute5tupleIJNS5_1CILi1EEES8_S8_EEENS6_IJNS7_ILi64EEESA_SA_EEELi512ENS_6half_tEfNS_4arch4Sm90ELb1ELb0ELb0ELb1ELb1ELb0ELb0ELb0ELb0ELb1ELb0ELb0EEENS1_21CollectiveEpilogueFwdINS6_IJSA_NS7_ILi512EEESA_EEES9_SC_SE_Li256ELb1ELb1ELb0ELb0EEENS1_36VarlenDynamicPersistentTileSchedulerILi64ELi64ELi256ELi128ELb0ELb1ELb1ELb1ELb1ELb1EEEEEEEEEvNT_6ParamsE)
        /*004c*/ 	.short	0x0380
        /*004e*/ 	.short	0x0a80


	//----- nvinfo : EIATTR_SW_WAR
	.align		4
.L_296:
        /*0050*/ 	.byte	0x04, 0x36
        /*0052*/ 	.short	(.L_298 - .L_297)
.L_297:
        /*0054*/ 	.word	0x00000008
.L_298:


//--------------------- .nv.info._ZN7cutlass13device_kernelIN5flash11enable_sm90INS1_16FlashAttnFwdSm90INS1_25CollectiveMainloopFwdSm90ILi2EN4cute5tupleIJNS5_1CILi1EEES8_S8_EEENS6_IJNS7_ILi64EEESA_SA_EEELi512ENS_6half_tEfNS_4arch4Sm90ELb1ELb0ELb0ELb1ELb1ELb1ELb0ELb0ELb0ELb1ELb0ELb0EEENS1_21CollectiveEpilogueFwdINS6_IJSA_NS7_ILi512EEESA_EEES9_SC_SE_Li256ELb1ELb1ELb0ELb0EEENS1_36VarlenDynamicPersistentTileSchedulerILi64ELi64ELi256ELi128ELb0ELb1ELb1ELb1ELb1ELb1EEEEEEEEEvNT_6ParamsE --------------------------
	.section	.nv.info._ZN7cutlass13device_kernelIN5flash11enable_sm90INS1_16FlashAttnFwdSm90INS1_25CollectiveMainloopFwdSm90ILi2EN4cute5tupleIJNS5_1CILi1EEES8_S8_EEENS6_IJNS7_ILi64EEESA_SA_EEELi512ENS_6half_tEfNS_4arch4Sm90ELb1ELb0ELb0ELb1ELb1ELb1ELb0ELb0ELb0ELb1ELb0ELb0EEENS1_21CollectiveEpilogueFwdINS6_IJSA_NS7_ILi512EEESA_EEES9_SC_SE_Li256ELb1ELb1ELb0ELb0EEENS1_36VarlenDynamicPersistentTileSchedulerILi64ELi64ELi256ELi128ELb0ELb1ELb1ELb1ELb1ELb1EEEEEEEEEvNT_6ParamsE,"",@"SHT_CUDA_INFO"
	.sectionflags	@""
	.align	4


	//----- nvinfo : EIATTR_CUDA_API_VERSION
	.align		4
        /*0000*/ 	.byte	0x04, 0x37
        /*0002*/ 	.short	(.L_300 - .L_299)
.L_299:
        /*0004*/ 	.word	0x00000082


	//----- nvinfo : EIATTR_KPARAM_INFO
	.align		4
.L_300:
        /*0008*/ 	.byte	0x04, 0x17
        /*000a*/ 	.short	(.L_302 - .L_301)
.L_301:
        /*000c*/ 	.word	0x00000000
        /*0010*/ 	.short	0x0000
        /*0012*/ 	.short	0x0000
        /*0014*/ 	.byte	0x00, 0xf0, 0x01, 0x2a


	//----- nvinfo : EIATTR_SPARSE_MMA_MASK
	.align		4
.L_302:
        /*0018*/ 	.byte	0x03, 0x50
        /*001a*/ 	.short	0x0000


	//----- nvinfo : EIATTR_MAXREG_COUNT
	.align		4
        /*001c*/ 	.byte	0x03, 0x1b
        /*001e*/ 	.short	0x00a8


	//----- nvinfo : EIATTR_MERCURY_ISA_VERSION
	.align		4
        /*0020*/ 	.byte	0x03, 0x5f
        /*0022*/ 	.short	0x0101


	//----- nvinfo : EIATTR_VRC_CTA_INIT_COUNT
	.align		4
        /*0024*/ 	.byte	0x02, 0x4a
	.zero		1
	.zero		1


	//----- nvinfo : EIATTR_EXIT_INSTR_OFFSETS
	.align		4
        /*0028*/ 	.byte	0x04, 0x1c
        /*002a*/ 	.short	(.L_304 - .L_303)


	//   ....[0]....
.L_303:
        /*002c*/ 	.word	0x00000010


	//----- nvinfo : EIATTR_MAX_THREADS
	.align		4
.L_304:
        /*0030*/ 	.byte	0x04, 0x05
        /*0032*/ 	.short	(.L_306 - .L_305)
.L_305:
        /*0034*/ 	.word	0x00000180
        /*0038*/ 	.word	0x00000001
        /*003c*/ 	.word	0x00000001


	//----- nvinfo : EIATTR_CBANK_PARAM_SIZE
	.align		4
.L_306:
        /*0040*/ 	.byte	0x03, 0x19
        /*0042*/ 	.short	0x0a80


	//----- nvinfo : EIATTR_PARAM_CBANK
	.align		4
        /*0044*/ 	.byte	0x04, 0x0a
        /*0046*/ 	.short	(.L_308 - .L_307)
	.align		4
.L_307:
        /*0048*/ 	.word	index@(.nv.constant0._ZN7cutlass13device_kernelIN5flash11enable_sm90INS1_16FlashAttnFwdSm90INS1_25CollectiveMainloopFwdSm90ILi2EN4cute5tupleIJNS5_1CILi1EEES8_S8_EEENS6_IJNS7_ILi64EEESA_SA_EEELi512ENS_6half_tEfNS_4arch4Sm90ELb1ELb0ELb0ELb1ELb1ELb1ELb0ELb0ELb0ELb1ELb0ELb0EEENS1_21CollectiveEpilogueFwdINS6_IJSA_NS7_ILi512EEESA_EEES9_SC_SE_Li256ELb1ELb1ELb0ELb0EEENS1_36VarlenDynamicPersistentTileSchedulerILi64ELi64ELi256ELi128ELb0ELb1ELb1ELb1ELb1ELb1EEEEEEEEEvNT_6ParamsE)
        /*004c*/ 	.short	0x0380
        /*004e*/ 	.short	0x0a80


	//----- nvinfo : EIATTR_SW_WAR
	.align		4
.L_308:
        /*0050*/ 	.byte	0x04, 0x36
        /*0052*/ 	.short	(.L_310 - .L_309)
.L_309:
        /*0054*/ 	.word	0x00000008
.L_310:


//--------------------- .nv.info._ZN7cutlass13device_kernelIN5flash11enable_sm90INS1_16FlashAttnFwdSm90INS1_25CollectiveMainloopFwdSm90ILi2EN4cute5tupleIJNS5_1CILi1EEES8_S8_EEENS6_IJNS7_ILi64EEESA_SA_EEELi512ENS_6half_tEfNS_4arch4Sm90ELb1ELb0ELb0ELb1ELb1ELb0ELb1ELb0ELb0ELb1ELb0ELb0EEENS1_21CollectiveEpilogueFwdINS6_IJSA_NS7_ILi512EEESA_EEES9_SC_SE_Li256ELb1ELb1ELb0ELb0EEENS1_36VarlenDynamicPersistentTileSchedulerILi64ELi64ELi256ELi128ELb0ELb1ELb1ELb1ELb1ELb1EEEEEEEEEvNT_6ParamsE --------------------------
	.section	.nv.info._ZN7cutlass13device_kernelIN5flash11enable_sm90INS1_16FlashAttnFwdSm90INS1_25CollectiveMainloopFwdSm90ILi2EN4cute5tupleIJNS5_1CILi1EEES8_S8_EEENS6_IJNS7_ILi64EEESA_SA_EEELi512ENS_6half_tEfNS_4arch4Sm90ELb1ELb0ELb0ELb1ELb1ELb0ELb1ELb0ELb0ELb1ELb0ELb0EEENS1_21CollectiveEpilogueFwdINS6_IJSA_NS7_ILi512EEESA_EEES9_SC_SE_Li256ELb1ELb1ELb0ELb0EEENS1_36VarlenDynamicPersistentTileSchedulerILi64ELi64ELi256ELi128ELb0ELb1ELb1ELb1ELb1ELb1EEEEEEEEEvNT_6ParamsE,"",@"SHT_CUDA_INFO"
	.sectionflags	@""
	.align	4


	//----- nvinfo : EIATTR_CUDA_API_VERSION
	.align		4
        /*0000*/ 	.byte	0x04, 0x37
        /*0002*/ 	.short	(.L_312 - .L_311)
.L_311:
        /*0004*/ 	.word	0x00000082


	//----- nvinfo : EIATTR_KPARAM_INFO
	.align		4
.L_312:
        /*0008*/ 	.byte	0x04, 0x17
        /*000a*/ 	.short	(.L_314 - .L_313)
.L_313:
        /*000c*/ 	.word	0x00000000
        /*0010*/ 	.short	0x0000
        /*0012*/ 	.short	0x0000
        /*0014*/ 	.byte	0x00, 0xf0, 0x01, 0x2e


	//----- nvinfo : EIATTR_SPARSE_MMA_MASK
	.align		4
.L_314:
        /*0018*/ 	.byte	0x03, 0x50
        /*001a*/ 	.short	0x0000


	//----- nvinfo : EIATTR_MAXREG_COUNT
	.align		4
        /*001c*/ 	.byte	0x03, 0x1b
        /*001e*/ 	.short	0x00a8


	//----- nvinfo : EIATTR_MERCURY_ISA_VERSION
	.align		4
        /*0020*/ 	.byte	0x03, 0x5f
        /*0022*/ 	.short	0x0101


	//----- nvinfo : EIATTR_VRC_CTA_INIT_COUNT
	.align		4
        /*0024*/ 	.byte	0x02, 0x4a
	.zero		1
	.zero		1


	//----- nvinfo : EIATTR_EXIT_INSTR_OFFSETS
	.align		4
        /*0028*/ 	.byte	0x04, 0x1c
        /*002a*/ 	.short	(.L_316 - .L_315)


	//   ....[0]....
.L_315:
        /*002c*/ 	.word	0x00000010


	//----- nvinfo : EIATTR_MAX_THREADS
	.align		4
.L_316:
        /*0030*/ 	.byte	0x04, 0x05
        /*0032*/ 	.short	(.L_318 - .L_317)
.L_317:
        /*0034*/ 	.word	0x00000180
        /*0038*/ 	.word	0x00000001
        /*003c*/ 	.word	0x00000001


	//----- nvinfo : EIATTR_CBANK_PARAM_SIZE
	.align		4
.L_318:
        /*0040*/ 	.byte	0x03, 0x19
        /*0042*/ 	.short	0x0b80


	//----- nvinfo : EIATTR_PARAM_CBANK
	.align		4
        /*0044*/ 	.byte	0x04, 0x0a
        /*0046*/ 	.short	(.L_320 - .L_319)
	.align		4
.L_319:
        /*0048*/ 	.word	index@(.nv.constant0._ZN7cutlass13device_kernelIN5flash11enable_sm90INS1_16FlashAttnFwdSm90INS1_25CollectiveMainloopFwdSm90ILi2EN4cute5tupleIJNS5_1CILi1EEES8_S8_EEENS6_IJNS7_ILi64EEESA_SA_EEELi512ENS_6half_tEfNS_4arch4Sm90ELb1ELb0ELb0ELb1ELb1ELb0ELb1ELb0ELb0ELb1ELb0ELb0EEENS1_21CollectiveEpilogueFwdINS6_IJSA_NS7_ILi512EEESA_EEES9_SC_SE_Li256ELb1ELb1ELb0ELb0EEENS1_36VarlenDynamicPersistentTileSchedulerILi64ELi64ELi256ELi128ELb0ELb1ELb1ELb1ELb1ELb1EEEEEEEEEvNT_6ParamsE)
        /*004c*/ 	.short	0x0380
        /*004e*/ 	.short	0x0b80


	//----- nvinfo : EIATTR_SW_WAR
	.align		4
.L_320:
        /*0050*/ 	.byte	0x04, 0x36
        /*0052*/ 	.short	(.L_322 - .L_321)
.L_321:
        /*0054*/ 	.word	0x00000008
.L_322:


//--------------------- .nv.info._ZN7cutlass13device_kernelIN5flash11enable_sm90INS1_16FlashAttnFwdSm90INS1_25CollectiveMainloopFwdSm90ILi2EN4cute5tupleIJNS5_1CILi1EEES8_S8_EEENS6_IJNS7_ILi64EEESA_SA_EEELi512ENS_6half_tEfNS_4arch4Sm90ELb1ELb0ELb0ELb1ELb1ELb1ELb1ELb0ELb0ELb1ELb0ELb0EEENS1_21CollectiveEpilogueFwdINS6_IJSA_NS7_ILi512EEESA_EEES9_SC_SE_Li256ELb1ELb1ELb0ELb0EEENS1_36VarlenDynamicPersistentTileSchedulerILi64ELi64ELi256ELi128ELb0ELb1ELb1ELb1ELb1ELb1EEEEEEEEEvNT_6ParamsE --------------------------
	.section	.nv.info._ZN7cutlass13device_kernelIN5flash11enable_sm90INS1_16FlashAttnFwdSm90INS1_25CollectiveMainloopFwdSm90ILi2EN4cute5tupleIJNS5_1CILi1EEES8_S8_EEENS6_IJNS7_ILi64EEESA_SA_EEELi512ENS_6half_tEfNS_4arch4Sm90ELb1ELb0ELb0ELb1ELb1ELb1ELb1ELb0ELb0ELb1ELb0ELb0EEENS1_21CollectiveEpilogueFwdINS6_IJSA_NS7_ILi512EEESA_EEES9_SC_SE_Li256ELb1ELb1ELb0ELb0EEENS1_36VarlenDynamicPersistentTileSchedulerILi64ELi64ELi256ELi128ELb0ELb1ELb1ELb1ELb1ELb1EEEEEEEEEvNT_6ParamsE,"",@"SHT_CUDA_INFO"
	.sectionflags	@""
	.align	4


	//----- nvinfo : EIATTR_CUDA_API_VERSION
	.align		4
        /*0000*/ 	.byte	0x04, 0x37
        /*0002*/ 	.short	(.L_324 - .L_323)
.L_323:
        /*0004*/ 	.word	0x00000082


	//----- nvinfo : EIATTR_KPARAM_INFO
	.align		4
.L_324:
        /*0008*/ 	.byte	0x04, 0x17
        /*000a*/ 	.short	(.L_326 - .L_325)
.L_325:
        /*000c*/ 	.word	0x00000000
        /*0010*/ 	.short	0x0000
        /*0012*/ 	.short	0x0000
        /*0014*/ 	.byte	0x00, 0xf0, 0x01, 0x2e


	//----- nvinfo : EIATTR_SPARSE_MMA_MASK
	.align		4
.L_326:
        /*0018*/ 	.byte	0x03, 0x50
        /*001a*/ 	.short	0x0000


	//----- nvinfo : EIATTR_MAXREG_COUNT
	.align		4
        /*001c*/ 	.byte	0x03, 0x1b
        /*001e*/ 	.short	0x00a8


	//----- nvinfo : EIATTR_MERCURY_ISA_VERSION
	.align		4
        /*0020*/ 	.byte	0x03, 0x5f
        /*0022*/ 	.short	0x0101


	//----- nvinfo : EIATTR_VRC_CTA_INIT_COUNT
	.align		4
        /*0024*/ 	.byte	0x02, 0x4a
	.zero		1
	.zero		1


	//----- nvinfo : EIATTR_EXIT_INSTR_OFFSETS
	.align		4
        /*0028*/ 	.byte	0x04, 0x1c
        /*002a*/ 	.short	(.L_328 - .L_327)


	//   ....[0]....
.L_327:
        /*002c*/ 	.word	0x00000010


	//----- nvinfo : EIATTR_MAX_THREADS
	.align		4
.L_328:
        /*0030*/ 	.byte	0x04, 0x05
        /*0032*/ 	.short	(.L_330 - .L_329)
.L_329:
        /*0034*/ 	.word	0x00000180
        /*0038*/ 	.word	0x00000001
        /*003c*/ 	.word	0x00000001


	//----- nvinfo : EIATTR_CBANK_PARAM_SIZE
	.align		4
.L_330:
        /*0040*/ 	.byte	0x03, 0x19
        /*0042*/ 	.short	0x0b80


	//----- nvinfo : EIATTR_PARAM_CBANK
	.align		4
        /*0044*/ 	.byte	0x04, 0x0a
        /*0046*/ 	.short	(.L_332 - .L_331)
	.align		4
.L_331:
        /*0048*/ 	.word	index@(.nv.constant0._ZN7cutlass13device_kernelIN5flash11enable_sm90INS1_16FlashAttnFwdSm90INS1_25CollectiveMainloopFwdSm90ILi2EN4cute5tupleIJNS5_1CILi1EEES8_S8_EEENS6_IJNS7_ILi64EEESA_SA_EEELi512ENS_6half_tEfNS_4arch4Sm90ELb1ELb0ELb0ELb1ELb1ELb1ELb1ELb0ELb0ELb1ELb0ELb0EEENS1_21CollectiveEpilogueFwdINS6_IJSA_NS7_ILi512EEESA_EEES9_SC_SE_Li256ELb1ELb1ELb0ELb0EEENS1_36VarlenDynamicPersistentTileSchedulerILi64ELi64ELi256ELi128ELb0ELb1ELb1ELb1ELb1ELb1EEEEEEEEEvNT_6ParamsE)
        /*004c*/ 	.short	0x0380
        /*004e*/ 	.short	0x0b80


	//----- nvinfo : EIATTR_SW_WAR
	.align		4
.L_332:
        /*0050*/ 	.byte	0x04, 0x36
        /*0052*/ 	.short	(.L_334 - .L_333)
.L_333:
        /*0054*/ 	.word	0x00000008
.L_334:


//--------------------- .nv.callgraph             --------------------------
	.section	.nv.callgraph,"",@"SHT_CUDA_CALLGRAPH"
	.align	4
	.sectionentsize	8
	.align		4
        /*0000*/ 	.word	0x00000000
	.align		4
        /*0004*/ 	.word	0xffffffff
	.align		4
        /*0008*/ 	.word	0x00000000
	.align		4
        /*000c*/ 	.word	0xfffffffe
	.align		4
        /*0010*/ 	.word	0x00000000
	.align		4
        /*0014*/ 	.word	0xfffffffd
	.align		4
        /*0018*/ 	.word	0x00000000
	.align		4
        /*001c*/ 	.word	0xfffffffc


//--------------------- .nv.constant4             --------------------------
	.section	.nv.constant4,"a",@progbits
	.align	8
	.align		8
.nv.constant4:
        /*0000*/ 	.dword	_ZN75_INTERNAL_c007a0d3_39_flash_fwd_hdim64_512_fp16_paged_sm90_cu_e763cb1e_32354cuda3std3__45__cpo5beginE
	.align		8
        /*0008*/ 	.dword	_ZN75_INTERNAL_c007a0d3_39_flash_fwd_hdim64_512_fp16_paged_sm90_cu_e763cb1e_32354cuda3std3__45__cpo3endE
	.align		8
        /*0010*/ 	.dword	_ZN75_INTERNAL_c007a0d3_39_flash_fwd_hdim64_512_fp16_paged_sm90_cu_e763cb1e_32354cuda3std3__45__cpo6cbeginE
	.align		8
        /*0018*/ 	.dword	_ZN75_INTERNAL_c007a0d3_39_flash_fwd_hdim64_512_fp16_paged_sm90_cu_e763cb1e_32354cuda3std3__45__cpo4cendE
	.align		8
        /*0020*/ 	.dword	_ZN75_INTERNAL_c007a0d3_39_flash_fwd_hdim64_512_fp16_paged_sm90_cu_e763cb1e_32354cuda3std3__477_GLOBAL__N__c007a0d3_39_flash_fwd_hdim64_512_fp16_paged_sm90_cu_e763cb1e_32356ignoreE
	.align		8
        /*0028*/ 	.dword	_ZN75_INTERNAL_c007a0d3_39_flash_fwd_hdim64_512_fp16_paged_sm90_cu_e763cb1e_32354cuda3std3__419piecewise_constructE
	.align		8
        /*0030*/ 	.dword	_ZN75_INTERNAL_c007a0d3_39_flash_fwd_hdim64_512_fp16_paged_sm90_cu_e763cb1e_32354cuda3std3__48in_placeE
	.align		8
        /*0038*/ 	.dword	_ZN75_INTERNAL_c007a0d3_39_flash_fwd_hdim64_512_fp16_paged_sm90_cu_e763cb1e_32354cuda3std6ranges3__45__cpo4swapE
	.align		8
        /*0040*/ 	.dword	_ZN75_INTERNAL_c007a0d3_39_flash_fwd_hdim64_512_fp16_paged_sm90_cu_e763cb1e_32354cuda3std6ranges3__45__cpo9iter_moveE
	.align		8
        /*0048*/ 	.dword	_ZN75_INTERNAL_c007a0d3_39_flash_fwd_hdim64_512_fp16_paged_sm90_cu_e763cb1e_32354cute7productE
	.align		8
        /*0050*/ 	.dword	_ZN75_INTERNAL_c007a0d3_39_flash_fwd_hdim64_512_fp16_paged_sm90_cu_e763cb1e_32354cute1_E


//--------------------- .text._ZN7cutlass13device_kernelIN5flash11enable_sm90INS1_16FlashAttnFwdSm90INS1_25CollectiveMainloopFwdSm90ILi2EN4cute5tupleIJNS5_1CILi1EEES8_S8_EEENS6_IJNS7_ILi64EEESA_SA_EEELi512ENS_6half_tEfNS_4arch4Sm90ELb0ELb0ELb0ELb0ELb1ELb0ELb0ELb0ELb0ELb1ELb0ELb0EEENS1_21CollectiveEpilogueFwdINS6_IJSA_NS7_ILi512EEESA_EEES9_SC_SE_Li256ELb0ELb1ELb0ELb0EEENS1_29StaticPersistentTileSchedulerILb0EEEEEEEEEvNT_6ParamsE --------------------------
	.section	.text._ZN7cutlass13device_kernelIN5flash11enable_sm90INS1_16FlashAttnFwdSm90INS1_25CollectiveMainloopFwdSm90ILi2EN4cute5tupleIJNS5_1CILi1EEES8_S8_EEENS6_IJNS7_ILi64EEESA_SA_EEELi512ENS_6half_tEfNS_4arch4Sm90ELb0ELb0ELb0ELb0ELb1ELb0ELb0ELb0ELb0ELb1ELb0ELb0EEENS1_21CollectiveEpilogueFwdINS6_IJSA_NS7_ILi512EEESA_EEES9_SC_SE_Li256ELb0ELb1ELb0ELb0EEENS1_29StaticPersistentTileSchedulerILb0EEEEEEEEEvNT_6ParamsE,"ax",@progbits
	.align	128
.text._ZN7cutlass13device_kernelIN5flash11enable_sm90INS1_16FlashAttnFwdSm90INS1_25CollectiveMainloopFwdSm90ILi2EN4cute5tupleIJNS5_1CILi1EEES8_S8_EEENS6_IJNS7_ILi64EEESA_SA_EEELi512ENS_6half_tEfNS_4arch4Sm90ELb0ELb0ELb0ELb0ELb1ELb0ELb0ELb0ELb0ELb1ELb0ELb0EEENS1_21CollectiveEpilogueFwdINS6_IJSA_NS7_ILi512EEESA_EEES9_SC_SE_Li256ELb0ELb1ELb0ELb0EEENS1_29StaticPersistentTileSchedulerILb0EEEEEEEEEvNT_6ParamsE:
        .type           _ZN7cutlass13device_kernelIN5flash11enable_sm90INS1_16FlashAttnFwdSm90INS1_25CollectiveMainloopFwdSm90ILi2EN4cute5tupleIJNS5_1CILi1EEES8_S8_EEENS6_IJNS7_ILi64EEESA_SA_EEELi512ENS_6half_tEfNS_4arch4Sm90ELb0ELb0ELb0ELb0ELb1ELb0ELb0ELb0ELb0ELb1ELb0ELb0EEENS1_21CollectiveEpilogueFwdINS6_IJSA_NS7_ILi512EEESA_EEES9_SC_SE_Li256ELb0ELb1ELb0ELb0EEENS1_29StaticPersistentTileSchedulerILb0EEEEEEEEEvNT_6ParamsE,@function
        .size           _ZN7cutlass13device_kernelIN5flash11enable_sm90INS1_16FlashAttnFwdSm90INS1_25CollectiveMainloopFwdSm90ILi2EN4cute5tupleIJNS5_1CILi1EEES8_S8_EEENS6_IJNS7_ILi64EEESA_SA_EEELi512ENS_6half_tEfNS_4arch4Sm90ELb0ELb0ELb0ELb0ELb1ELb0ELb0ELb0ELb0ELb1ELb0ELb0EEENS1_21CollectiveEpilogueFwdINS6_IJSA_NS7_ILi512EEESA_EEES9_SC_SE_Li256ELb0ELb1ELb0ELb0EEENS1_29StaticPersistentTileSchedulerILb0EEEEEEEEEvNT_6ParamsE,(.L_x_18 - _ZN7cutlass13device_kernelIN5flash11enable_sm90INS1_16FlashAttnFwdSm90INS1_25CollectiveMainloopFwdSm90ILi2EN4cute5tupleIJNS5_1CILi1EEES8_S8_EEENS6_IJNS7_ILi64EEESA_SA_EEELi512ENS_6half_tEfNS_4arch4Sm90ELb0ELb0ELb0ELb0ELb1ELb0ELb0ELb0ELb0ELb1ELb0ELb0EEENS1_21CollectiveEpilogueFwdINS6_IJSA_NS7_ILi512EEESA_EEES9_SC_SE_Li256ELb0ELb1ELb0ELb0EEENS1_29StaticPersistentTileSchedulerILb0EEEEEEEEEvNT_6ParamsE)
        .other          _ZN7cutlass13device_kernelIN5flash11enable_sm90INS1_16FlashAttnFwdSm90INS1_25CollectiveMainloopFwdSm90ILi2EN4cute5tupleIJNS5_1CILi1EEES8_S8_EEENS6_IJNS7_ILi64EEESA_SA_EEELi512ENS_6half_tEfNS_4arch4Sm90ELb0ELb0ELb0ELb0ELb1ELb0ELb0ELb0ELb0ELb1ELb0ELb0EEENS1_21CollectiveEpilogueFwdINS6_IJSA_NS7_ILi512EEESA_EEES9_SC_SE_Li256ELb0ELb1ELb0ELb0EEENS1_29StaticPersistentTileSchedulerILb0EEEEEEEEEvNT_6ParamsE,@"STO_CUDA_ENTRY STV_DEFAULT"
_ZN7cutlass13device_kernelIN5flash11enable_sm90INS1_16FlashAttnFwdSm90INS1_25CollectiveMainloopFwdSm90ILi2EN4cute5tupleIJNS5_1CILi1EEES8_S8_EEENS6_IJNS7_ILi64EEESA_SA_EEELi512ENS_6half_tEfNS_4arch4Sm90ELb0ELb0ELb0ELb0ELb1ELb0ELb0ELb0ELb0ELb1ELb0ELb0EEENS1_21CollectiveEpilogueFwdINS6_IJSA_NS7_ILi512EEESA_EEES9_SC_SE_Li256ELb0ELb1ELb0ELb0EEENS1_29StaticPersistentTileSchedulerILb0EEEEEEEEEvNT_6ParamsE:
[----:B------:R-:W-:Y:S01]  /*0000*/  LDC R1, c[0x0][0x37c] ;  /* 0x0000df00ff017b82 */ /* 0x000fe20000000800 */
[----:B------:R-:W-:Y:S05]  /*0010*/  EXIT ;  /* 0x000000000000794d */ /* 0x000fea0003800000 */
.L_x_0:
[----:B------:R-:W-:-:S00]  /*0020*/  BRA `(.L_x_0) ;  /* 0xfffffffc00fc7947 */ /* 0x000fc0000383ffff */
[----:B------:R-:W-:-:S00]  /*0030*/  NOP ;  /* 0x0000000000007918 */ /* 0x000fc00000000000 */
        /* <DEDUP_REMOVED lines=12> */
.L_x_18:


//--------------------- .text._ZN7cutlass13device_kernelIN5flash11enable_sm90INS1_16FlashAttnFwdSm90INS1_25CollectiveMainloopFwdSm90ILi2EN4cute5tupleIJNS5_1CILi1EEES8_S8_EEENS6_IJNS7_ILi64EEESA_SA_EEELi512ENS_6half_tEfNS_4arch4Sm90ELb0ELb0ELb0ELb0ELb1ELb0ELb1ELb0ELb0ELb1ELb0ELb0EEENS1_21CollectiveEpilogueFwdINS6_IJSA_NS7_ILi512EEESA_EEES9_SC_SE_Li256ELb0ELb1ELb0ELb0EEENS1_29StaticPersistentTileSchedulerILb0EEEEEEEEEvNT_6ParamsE --------------------------
	.section	.text._ZN7cutlass13device_kernelIN5flash11enable_sm90INS1_16FlashAttnFwdSm90INS1_25CollectiveMainloopFwdSm90ILi2EN4cute5tupleIJNS5_1CILi1EEES8_S8_EEENS6_IJNS7_ILi64EEESA_SA_EEELi512ENS_6half_tEfNS_4arch4Sm90ELb0ELb0ELb0ELb0ELb1ELb0ELb1ELb0ELb0ELb1ELb0ELb0EEENS1_21CollectiveEpilogueFwdINS6_IJSA_NS7_ILi512EEESA_EEES9_SC_SE_Li256ELb0ELb1ELb0ELb0EEENS1_29StaticPersistentTileSchedulerILb0EEEEEEEEEvNT_6ParamsE,"ax",@progbits
	.align	128
.text._ZN7cutlass13device_kernelIN5flash11enable_sm90INS1_16FlashAttnFwdSm90INS1_25CollectiveMainloopFwdSm90ILi2EN4cute5tupleIJNS5_1CILi1EEES8_S8_EEENS6_IJNS7_ILi64EEESA_SA_EEELi512ENS_6half_tEfNS_4arch4Sm90ELb0ELb0ELb0ELb0ELb1ELb0ELb1ELb0ELb0ELb1ELb0ELb0EEENS1_21CollectiveEpilogueFwdINS6_IJSA_NS7_ILi512EEESA_EEES9_SC_SE_Li256ELb0ELb1ELb0ELb0EEENS1_29StaticPersistentTileSchedulerILb0EEEEEEEEEvNT_6ParamsE:
        .type           _ZN7cutlass13device_kernelIN5flash11enable_sm90INS1_16FlashAttnFwdSm90INS1_25CollectiveMainloopFwdSm90ILi2EN4cute5tupleIJNS5_1CILi1EEES8_S8_EEENS6_IJNS7_ILi64EEESA_SA_EEELi512ENS_6half_tEfNS_4arch4Sm90ELb0ELb0ELb0ELb0ELb1ELb0ELb1ELb0ELb0ELb1ELb0ELb0EEENS1_21CollectiveEpilogueFwdINS6_IJSA_NS7_ILi512EEESA_EEES9_SC_SE_Li256ELb0ELb1ELb0ELb0EEENS1_29StaticPersistentTileSchedulerILb0EEEEEEEEEvNT_6ParamsE,@function
        .size           _ZN7cutlass13device_kernelIN5flash11enable_sm90INS1_16FlashAttnFwdSm90INS1_25CollectiveMainloopFwdSm90ILi2EN4cute5tupleIJNS5_1CILi1EEES8_S8_EEENS6_IJNS7_ILi64EEESA_SA_EEELi512ENS_6half_tEfNS_4arch4Sm90ELb0ELb0ELb0ELb0ELb1ELb0ELb1ELb0ELb0ELb1ELb0ELb0EEENS1_21CollectiveEpilogueFwdINS6_IJSA_NS7_ILi512EEESA_EEES9_SC_SE_Li256ELb0ELb1ELb0ELb0EEENS1_29StaticPersistentTileSchedulerILb0EEEEEEEEEvNT_6ParamsE,(.L_x_19 - _ZN7cutlass13device_kernelIN5flash11enable_sm90INS1_16FlashAttnFwdSm90INS1_25CollectiveMainloopFwdSm90ILi2EN4cute5tupleIJNS5_1CILi1EEES8_S8_EEENS6_IJNS7_ILi64EEESA_SA_EEELi512ENS_6half_tEfNS_4arch4Sm90ELb0ELb0ELb0ELb0ELb1ELb0ELb1ELb0ELb0ELb1ELb0ELb0EEENS1_21CollectiveEpilogueFwdINS6_IJSA_NS7_ILi512EEESA_EEES9_SC_SE_Li256ELb0ELb1ELb0ELb0EEENS1_29StaticPersistentTileSchedulerILb0EEEEEEEEEvNT_6ParamsE)
        .other          _ZN7cutlass13device_kernelIN5flash11enable_sm90INS1_16FlashAttnFwdSm90INS1_25CollectiveMainloopFwdSm90ILi2EN4cute5tupleIJNS5_1CILi1EEES8_S8_EEENS6_IJNS7_ILi64EEESA_SA_EEELi512ENS_6half_tEfNS_4arch4Sm90ELb0ELb0ELb0ELb0ELb1ELb0ELb1ELb0ELb0ELb1ELb0ELb0EEENS1_21CollectiveEpilogueFwdINS6_IJSA_NS7_ILi512EEESA_EEES9_SC_SE_Li256ELb0ELb1ELb0ELb0EEENS1_29StaticPersistentTileSchedulerILb0EEEEEEEEEvNT_6ParamsE,@"STO_CUDA_ENTRY STV_DEFAULT"
_ZN7cutlass13device_kernelIN5flash11enable_sm90INS1_16FlashAttnFwdSm90INS1_25CollectiveMainloopFwdSm90ILi2EN4cute5tupleIJNS5_1CILi1EEES8_S8_EEENS6_IJNS7_ILi64EEESA_SA_EEELi512ENS_6half_tEfNS_4arch4Sm90ELb0ELb0ELb0ELb0ELb1ELb0ELb1ELb0ELb0ELb1ELb0ELb0EEENS1_21CollectiveEpilogueFwdINS6_IJSA_NS7_ILi512EEESA_EEES9_SC_SE_Li256ELb0ELb1ELb0ELb0EEENS1_29StaticPersistentTileSchedulerILb0EEEEEEEEEvNT_6ParamsE:
[----:B------:R-:W-:Y:S01]  /*0000*/  LDC R1, c[0x0][0x37c] ;  /* 0x0000df00ff017b82 */ /* 0x000fe20000000800 */
[----:B------:R-:W-:Y:S05]  /*0010*/  EXIT ;  /* 0x000000000000794d */ /* 0x000fea0003800000 */
.L_x_1:
        /* <DEDUP_REMOVED lines=14> */
.L_x_19:


//--------------------- .text._ZN7cutlass13device_kernelIN5flash11enable_sm90INS1_16FlashAttnFwdSm90INS1_25CollectiveMainloopFwdSm90ILi2EN4cute5tupleIJNS5_1CILi1EEES8_S8_EEENS6_IJNS7_ILi64EEESA_SA_EEELi512ENS_6half_tEfNS_4arch4Sm90ELb0ELb0ELb0ELb1ELb1ELb0ELb0ELb0ELb0ELb1ELb0ELb0EEENS1_21CollectiveEpilogueFwdINS6_IJSA_NS7_ILi512EEESA_EEES9_SC_SE_Li256ELb1ELb1ELb0ELb0EEENS1_36VarlenDynamicPersistentTileSchedulerILi64ELi64ELi256ELi128ELb0ELb1ELb1ELb0ELb1ELb1EEEEEEEEEvNT_6ParamsE --------------------------
	.section	.text._ZN7cutlass13device_kernelIN5flash11enable_sm90INS1_16FlashAttnFwdSm90INS1_25CollectiveMainloopFwdSm90ILi2EN4cute5tupleIJNS5_1CILi1EEES8_S8_EEENS6_IJNS7_ILi64EEESA_SA_EEELi512ENS_6half_tEfNS_4arch4Sm90ELb0ELb0ELb0ELb1ELb1ELb0ELb0ELb0ELb0ELb1ELb0ELb0EEENS1_21CollectiveEpilogueFwdINS6_IJSA_NS7_ILi512EEESA_EEES9_SC_SE_Li256ELb1ELb1ELb0ELb0EEENS1_36VarlenDynamicPersistentTileSchedulerILi64ELi64ELi256ELi128ELb0ELb1ELb1ELb0ELb1ELb1EEEEEEEEEvNT_6ParamsE,"ax",@progbits
	.align	128
.text._ZN7cutlass13device_kernelIN5flash11enable_sm90INS1_16FlashAttnFwdSm90INS1_25CollectiveMainloopFwdSm90ILi2EN4cute5tupleIJNS5_1CILi1EEES8_S8_EEENS6_IJNS7_ILi64EEESA_SA_EEELi512ENS_6half_tEfNS_4arch4Sm90ELb0ELb0ELb0ELb1ELb1ELb0ELb0ELb0ELb0ELb1ELb0ELb0EEENS1_21CollectiveEpilogueFwdINS6_IJSA_NS7_ILi512EEESA_EEES9_SC_SE_Li256ELb1ELb1ELb0ELb0EEENS1_36VarlenDynamicPersistentTileSchedulerILi64ELi64ELi256ELi128ELb0ELb1ELb1ELb0ELb1ELb1EEEEEEEEEvNT_6ParamsE:
        .type           _ZN7cutlass13device_kernelIN5flash11enable_sm90INS1_16FlashAttnFwdSm90INS1_25CollectiveMainloopFwdSm90ILi2EN4cute5tupleIJNS5_1CILi1EEES8_S8_EEENS6_IJNS7_ILi64EEESA_SA_EEELi512ENS_6half_tEfNS_4arch4Sm90ELb0ELb0ELb0ELb1ELb1ELb0ELb0ELb0ELb0ELb1ELb0ELb0EEENS1_21CollectiveEpilogueFwdINS6_IJSA_NS7_ILi512EEESA_EEES9_SC_SE_Li256ELb1ELb1ELb0ELb0EEENS1_36VarlenDynamicPersistentTileSchedulerILi64ELi64ELi256ELi128ELb0ELb1ELb1ELb0ELb1ELb1EEEEEEEEEvNT_6ParamsE,@function
        .size           _ZN7cutlass13device_kernelIN5flash11enable_sm90INS1_16FlashAttnFwdSm90INS1_25CollectiveMainloopFwdSm90ILi2EN4cute5tupleIJNS5_1CILi1EEES8_S8_EEENS6_IJNS7_ILi64EEESA_SA_EEELi512ENS_6half_tEfNS_4arch4Sm90ELb0ELb0ELb0ELb1ELb1ELb0ELb0ELb0ELb0ELb1ELb0ELb0EEENS1_21CollectiveEpilogueFwdINS6_IJSA_NS7_ILi512EEESA_EEES9_SC_SE_Li256ELb1ELb1ELb0ELb0EEENS1_36VarlenDynamicPersistentTileSchedulerILi64ELi64ELi256ELi128ELb0ELb1ELb1ELb0ELb1ELb1EEEEEEEEEvNT_6ParamsE,(.L_x_20 - _ZN7cutlass13device_kernelIN5flash11enable_sm90INS1_16FlashAttnFwdSm90INS1_25CollectiveMainloopFwdSm90ILi2EN4cute5tupleIJNS5_1CILi1EEES8_S8_EEENS6_IJNS7_ILi64EEESA_SA_EEELi512ENS_6half_tEfNS_4arch4Sm90ELb0ELb0ELb0ELb1ELb1ELb0ELb0ELb0ELb0ELb1ELb0ELb0EEENS1_21CollectiveEpilogueFwdINS6_IJSA_NS7_ILi512EEESA_EEES9_SC_SE_Li256ELb1ELb1ELb0ELb0EEENS1_36VarlenDynamicPersistentTileSchedulerILi64ELi64ELi256ELi128ELb0ELb1ELb1ELb0ELb1ELb1EEEEEEEEEvNT_6ParamsE)
        .other          _ZN7cutlass13device_kernelIN5flash11enable_sm90INS1_16FlashAttnFwdSm90INS1_25CollectiveMainloopFwdSm90ILi2EN4cute5tupleIJNS5_1CILi1EEES8_S8_EEENS6_IJNS7_ILi64EEESA_SA_EEELi512ENS_6half_tEfNS_4arch4Sm90ELb0ELb0ELb0ELb1ELb1ELb0ELb0ELb0ELb0ELb1ELb0ELb0EEENS1_21CollectiveEpilogueFwdINS6_IJSA_NS7_ILi512EEESA_EEES9_SC_SE_Li256ELb1ELb1ELb0ELb0EEENS1_36VarlenDynamicPersistentTileSchedulerILi64ELi64ELi256ELi128ELb0ELb1ELb1ELb0ELb1ELb1EEEEEEEEEvNT_6ParamsE,@"STO_CUDA_ENTRY STV_DEFAULT"
_ZN7cutlass13device_kernelIN5flash11enable_sm90INS1_16FlashAttnFwdSm90INS1_25CollectiveMainloopFwdSm90ILi2EN4cute5tupleIJNS5_1CILi1EEES8_S8_EEENS6_IJNS7_ILi64EEESA_SA_EEELi512ENS_6half_tEfNS_4arch4Sm90ELb0ELb0ELb0ELb1ELb1ELb0ELb0ELb0ELb0ELb1ELb0ELb0EEENS1_21CollectiveEpilogueFwdINS6_IJSA_NS7_ILi512EEESA_EEES9_SC_SE_Li256ELb1ELb1ELb0ELb0EEENS1_36VarlenDynamicPersistentTileSchedulerILi64ELi64ELi256ELi128ELb0ELb1ELb1ELb0ELb1ELb1EEEEEEEEEvNT_6ParamsE:
[----:B------:R-:W-:Y:S01]  /*0000*/  LDC R1, c[0x0][0x37c] ;  /* 0x0000df00ff017b82 */ /* 0x000fe20000000800 */
[----:B------:R-:W-:Y:S05]  /*0010*/  EXIT ;  /* 0x000000000000794d */ /* 0x000fea0003800000 */
.L_x_2:
        /* <DEDUP_REMOVED lines=14> */
.L_x_20:


//--------------------- .text._ZN7cutlass13device_kernelIN5flash11enable_sm90INS1_16FlashAttnFwdSm90INS1_25CollectiveMainloopFwdSm90ILi2EN4cute5tupleIJNS5_1CILi1EEES8_S8_EEENS6_IJNS7_ILi64EEESA_SA_EEELi512ENS_6half_tEfNS_4arch4Sm90ELb0ELb0ELb0ELb1ELb1ELb1ELb0ELb0ELb0ELb1ELb0ELb0EEENS1_21CollectiveEpilogueFwdINS6_IJSA_NS7_ILi512EEESA_EEES9_SC_SE_Li256ELb1ELb1ELb0ELb0EEENS1_36VarlenDynamicPersistentTileSchedulerILi64ELi64ELi256ELi128ELb0ELb1ELb1ELb0ELb1ELb1EEEEEEEEEvNT_6ParamsE --------------------------
	.section	.text._ZN7cutlass13device_kernelIN5flash11enable_sm90INS1_16FlashAttnFwdSm90INS1_25CollectiveMainloopFwdSm90ILi2EN4cute5tupleIJNS5_1CILi1EEES8_S8_EEENS6_IJNS7_ILi64EEESA_SA_EEELi512ENS_6half_tEfNS_4arch4Sm90ELb0ELb0ELb0ELb1ELb1ELb1ELb0ELb0ELb0ELb1ELb0ELb0EEENS1_21CollectiveEpilogueFwdINS6_IJSA_NS7_ILi512EEESA_EEES9_SC_SE_Li256ELb1ELb1ELb0ELb0EEENS1_36VarlenDynamicPersistentTileSchedulerILi64ELi64ELi256ELi128ELb0ELb1ELb1ELb0ELb1ELb1EEEEEEEEEvNT_6ParamsE,"ax",@progbits
	.align	128
.text._ZN7cutlass13device_kernelIN5flash11enable_sm90INS1_16FlashAttnFwdSm90INS1_25CollectiveMainloopFwdSm90ILi2EN4cute5tupleIJNS5_1CILi1EEES8_S8_EEENS6_IJNS7_ILi64EEESA_SA_EEELi512ENS_6half_tEfNS_4arch4Sm90ELb0ELb0ELb0ELb1ELb1ELb1ELb0ELb0ELb0ELb1ELb0ELb0EEENS1_21CollectiveEpilogueFwdINS6_IJSA_NS7_ILi512EEESA_EEES9_SC_SE_Li256ELb1ELb1ELb0ELb0EEENS1_36VarlenDynamicPersistentTileSchedulerILi64ELi64ELi256ELi128ELb0ELb1ELb1ELb0ELb1ELb1EEEEEEEEEvNT_6ParamsE:
        .type           _ZN7cutlass13device_kernelIN5flash11enable_sm90INS1_16FlashAttnFwdSm90INS1_25CollectiveMainloopFwdSm90ILi2EN4cute5tupleIJNS5_1CILi1EEES8_S8_EEENS6_IJNS7_ILi64EEESA_SA_EEELi512ENS_6half_tEfNS_4arch4Sm90ELb0ELb0ELb0ELb1ELb1ELb1ELb0ELb0ELb0ELb1ELb0ELb0EEENS1_21CollectiveEpilogueFwdINS6_IJSA_NS7_ILi512EEESA_EEES9_SC_SE_Li256ELb1ELb1ELb0ELb0EEENS1_36VarlenDynamicPersistentTileSchedulerILi64ELi64ELi256ELi128ELb0ELb1ELb1ELb0ELb1ELb1EEEEEEEEEvNT_6ParamsE,@function
        .size           _ZN7cutlass13device_kernelIN5flash11enable_sm90INS1_16FlashAttnFwdSm90INS1_25CollectiveMainloopFwdSm90ILi2EN4cute5tupleIJNS5_1CILi1EEES8_S8_EEENS6_IJNS7_ILi64EEESA_SA_EEELi512ENS_6half_tEfNS_4arch4Sm90ELb0ELb0ELb0ELb1ELb1ELb1ELb0ELb0ELb0ELb1ELb0ELb0EEENS1_21CollectiveEpilogueFwdINS6_IJSA_NS7_ILi512EEESA_EEES9_SC_SE_Li256ELb1ELb1ELb0ELb0EEENS1_36VarlenDynamicPersistentTileSchedulerILi64ELi64ELi256ELi128ELb0ELb1ELb1ELb0ELb1ELb1EEEEEEEEEvNT_6ParamsE,(.L_x_21 - _ZN7cutlass13device_kernelIN5flash11enable_sm90INS1_16FlashAttnFwdSm90INS1_25CollectiveMainloopFwdSm90ILi2EN4cute5tupleIJNS5_1CILi1EEES8_S8_EEENS6_IJNS7_ILi64EEESA_SA_EEELi512ENS_6half_tEfNS_4arch4Sm90ELb0ELb0ELb0ELb1ELb1ELb1ELb0ELb0ELb0ELb1ELb0ELb0EEENS1_21CollectiveEpilogueFwdINS6_IJSA_NS7_ILi512EEESA_EEES9_SC_SE_Li256ELb1ELb1ELb0ELb0EEENS1_36VarlenDynamicPersistentTileSchedulerILi64ELi64ELi256ELi128ELb0ELb1ELb1ELb0ELb1ELb1EEEEEEEEEvNT_6ParamsE)
        .other          _ZN7cutlass13device_kernelIN5flash11enable_sm90INS1_16FlashAttnFwdSm90INS1_25CollectiveMainloopFwdSm90ILi2EN4cute5tupleIJNS5_1CILi1EEES8_S8_EEENS6_IJNS7_ILi64EEESA_SA_EEELi512ENS_6half_tEfNS_4arch4Sm90ELb0ELb0ELb0ELb1ELb1ELb1ELb0ELb0ELb0ELb1ELb0ELb0EEENS1_21CollectiveEpilogueFwdINS6_IJSA_NS7_ILi512EEESA_EEES9_SC_SE_Li256ELb1ELb1ELb0ELb0EEENS1_36VarlenDynamicPersistentTileSchedulerILi64ELi64ELi256ELi128ELb0ELb1ELb1ELb0ELb1ELb1EEEEEEEEEvNT_6ParamsE,@"STO_CUDA_ENTRY STV_DEFAULT"
_ZN7cutlass13device_kernelIN5flash11enable_sm90INS1_16FlashAttnFwdSm90INS1_25CollectiveMainloopFwdSm90ILi2EN4cute5tupleIJNS5_1CILi1EEES8_S8_EEENS6_IJNS7_ILi64EEESA_SA_EEELi512ENS_6half_tEfNS_4arch4Sm90ELb0ELb0ELb0ELb1ELb1ELb1ELb0ELb0ELb0ELb1ELb0ELb0EEENS1_21CollectiveEpilogueFwdINS6_IJSA_NS7_ILi512EEESA_EEES9_SC_SE_Li256ELb1ELb1ELb0ELb0EEENS1_36VarlenDynamicPersistentTileSchedulerILi64ELi64ELi256ELi128ELb0ELb1ELb1ELb0ELb1ELb1EEEEEEEEEvNT_6ParamsE:
[----:B------:R-:W-:Y:S01]  /*0000*/  LDC R1, c[0x0][0x37c] ;  /* 0x0000df00ff017b82 */ /* 0x000fe20000000800 */
[----:B------:R-:W-:Y:S05]  /*0010*/  EXIT ;  /* 0x000000000000794d */ /* 0x000fea0003800000 */
.L_x_3:
        /* <DEDUP_REMOVED lines=14> */
.L_x_21:


//--------------------- .text._ZN7cutlass13device_kernelIN5flash11enable_sm90INS1_16FlashAttnFwdSm90INS1_25CollectiveMainloopFwdSm90ILi2EN4cute5tupleIJNS5_1CILi1EEES8_S8_EEENS6_IJNS7_ILi64EEESA_SA_EEELi512ENS_6half_tEfNS_4arch4Sm90ELb0ELb0ELb0ELb1ELb1ELb0ELb1ELb0ELb0ELb1ELb0ELb0EEENS1_21CollectiveEpilogueFwdINS6_IJSA_NS7_ILi512EEESA_EEES9_SC_SE_Li256ELb1ELb1ELb0ELb0EEENS1_36VarlenDynamicPersistentTileSchedulerILi64ELi64ELi256ELi128ELb0ELb1ELb1ELb0ELb1ELb1EEEEEEEEEvNT_6ParamsE --------------------------
	.section	.text._ZN7cutlass13device_kernelIN5flash11enable_sm90INS1_16FlashAttnFwdSm90INS1_25CollectiveMainloopFwdSm90ILi2EN4cute5tupleIJNS5_1CILi1EEES8_S8_EEENS6_IJNS7_ILi64EEESA_SA_EEELi512ENS_6half_tEfNS_4arch4Sm90ELb0ELb0ELb0ELb1ELb1ELb0ELb1ELb0ELb0ELb1ELb0ELb0EEENS1_21CollectiveEpilogueFwdINS6_IJSA_NS7_ILi512EEESA_EEES9_SC_SE_Li256ELb1ELb1ELb0ELb0EEENS1_36VarlenDynamicPersistentTileSchedulerILi64ELi64ELi256ELi128ELb0ELb1ELb1ELb0ELb1ELb1EEEEEEEEEvNT_6ParamsE,"ax",@progbits
	.align	128
.text._ZN7cutlass13device_kernelIN5flash11enable_sm90INS1_16FlashAttnFwdSm90INS1_25CollectiveMainloopFwdSm90ILi2EN4cute5tupleIJNS5_1CILi1EEES8_S8_EEENS6_IJNS7_ILi64EEESA_SA_EEELi512ENS_6half_tEfNS_4arch4Sm90ELb0ELb0ELb0ELb1ELb1ELb0ELb1ELb0ELb0ELb1ELb0ELb0EEENS1_21CollectiveEpilogueFwdINS6_IJSA_NS7_ILi512EEESA_EEES9_SC_SE_Li256ELb1ELb1ELb0ELb0EEENS1_36VarlenDynamicPersistentTileSchedulerILi64ELi64ELi256ELi128ELb0ELb1ELb1ELb0ELb1ELb1EEEEEEEEEvNT_6ParamsE:
        .type           _ZN7cutlass13device_kernelIN5flash11enable_sm90INS1_16FlashAttnFwdSm90INS1_25CollectiveMainloopFwdSm90ILi2EN4cute5tupleIJNS5_1CILi1EEES8_S8_EEENS6_IJNS7_ILi64EEESA_SA_EEELi512ENS_6half_tEfNS_4arch4Sm90ELb0ELb0ELb0ELb1ELb1ELb0ELb1ELb0ELb0ELb1ELb0ELb0EEENS1_21CollectiveEpilogueFwdINS6_IJSA_NS7_ILi512EEESA_EEES9_SC_SE_Li256ELb1ELb1ELb0ELb0EEENS1_36VarlenDynamicPersistentTileSchedulerILi64ELi64ELi256ELi128ELb0ELb1ELb1ELb0ELb1ELb1EEEEEEEEEvNT_6ParamsE,@function
        .size           _ZN7cutlass13device_kernelIN5flash11enable_sm90INS1_16FlashAttnFwdSm90INS1_25CollectiveMainloopFwdSm90ILi2EN4cute5tupleIJNS5_1CILi1EEES8_S8_EEENS6_IJNS7_ILi64EEESA_SA_EEELi512ENS_6half_tEfNS_4arch4Sm90ELb0ELb0ELb0ELb1ELb1ELb0ELb1ELb0ELb0ELb1ELb0ELb0EEENS1_21CollectiveEpilogueFwdINS6_IJSA_NS7_ILi512EEESA_EEES9_SC_SE_Li256ELb1ELb1ELb0ELb0EEENS1_36VarlenDynamicPersistentTileSchedulerILi64ELi64ELi256ELi128ELb0ELb1ELb1ELb0ELb1ELb1EEEEEEEEEvNT_6ParamsE,(.L_x_22 - _ZN7cutlass13device_kernelIN5flash11enable_sm90INS1_16FlashAttnFwdSm90INS1_25CollectiveMainloopFwdSm90ILi2EN4cute5tupleIJNS5_1CILi1EEES8_S8_EEENS6_IJNS7_ILi64EEESA_SA_EEELi512ENS_6half_tEfNS_4arch4Sm90ELb0ELb0ELb0ELb1ELb1ELb0ELb1ELb0ELb0ELb1ELb0ELb0EEENS1_21CollectiveEpilogueFwdINS6_IJSA_NS7_ILi512EEESA_EEES9_SC_SE_Li256ELb1ELb1ELb0ELb0EEENS1_36VarlenDynamicPersistentTileSchedulerILi64ELi64ELi256ELi128ELb0ELb1ELb1ELb0ELb1ELb1EEEEEEEEEvNT_6ParamsE)
        .other          _ZN7cutlass13device_kernelIN5flash11enable_sm90INS1_16FlashAttnFwdSm90INS1_25CollectiveMainloopFwdSm90ILi2EN4cute5tupleIJNS5_1CILi1EEES8_S8_EEENS6_IJNS7_ILi64EEESA_SA_EEELi512ENS_6half_tEfNS_4arch4Sm90ELb0ELb0ELb0ELb1ELb1ELb0ELb1ELb0ELb0ELb1ELb0ELb0EEENS1_21CollectiveEpilogueFwdINS6_IJSA_NS7_ILi512EEESA_EEES9_SC_SE_Li256ELb1ELb1ELb0ELb0EEENS1_36VarlenDynamicPersistentTileSchedulerILi64ELi64ELi256ELi128ELb0ELb1ELb1ELb0ELb1ELb1EEEEEEEEEvNT_6ParamsE,@"STO_CUDA_ENTRY STV_DEFAULT"
_ZN7cutlass13device_kernelIN5flash11enable_sm90INS1_16FlashAttnFwdSm90INS1_25CollectiveMainloopFwdSm90ILi2EN4cute5tupleIJNS5_1CILi1EEES8_S8_EEENS6_IJNS7_ILi64EEESA_SA_EEELi512ENS_6half_tEfNS_4arch4Sm90ELb0ELb0ELb0ELb1ELb1ELb0ELb1ELb0ELb0ELb1ELb0ELb0EEENS1_21CollectiveEpilogueFwdINS6_IJSA_NS7_ILi512EEESA_EEES9_SC_SE_Li256ELb1ELb1ELb0ELb0EEENS1_36VarlenDynamicPersistentTileSchedulerILi64ELi64ELi256ELi128ELb0ELb1ELb1ELb0ELb1ELb1EEEEEEEEEvNT_6ParamsE:
[----:B------:R-:W-:Y:S01]  /*0000*/  LDC R1, c[0x0][0x37c] ;  /* 0x0000df00ff017b82 */ /* 0x000fe20000000800 */
[----:B------:R-:W-:Y:S05]  /*0010*/  EXIT ;  /* 0x000000000000794d */ /* 0x000fea0003800000 */
.L_x_4:
        /* <DEDUP_REMOVED lines=14> */
.L_x_22:


//--------------------- .text._ZN7cutlass13device_kernelIN5flash11enable_sm90INS1_16FlashAttnFwdSm90INS1_25CollectiveMainloopFwdSm90ILi2EN4cute5tupleIJNS5_1CILi1EEES8_S8_EEENS6_IJNS7_ILi64EEESA_SA_EEELi512ENS_6half_tEfNS_4arch4Sm90ELb0ELb0ELb0ELb1ELb1ELb1ELb1ELb0ELb0ELb1ELb0ELb0EEENS1_21CollectiveEpilogueFwdINS6_IJSA_NS7_ILi512EEESA_EEES9_SC_SE_Li256ELb1ELb1ELb0ELb0EEENS1_36VarlenDynamicPersistentTileSchedulerILi64ELi64ELi256ELi128ELb0ELb1ELb1ELb0ELb1ELb1EEEEEEEEEvNT_6ParamsE --------------------------
	.section	.text._ZN7cutlass13device_kernelIN5flash11enable_sm90INS1_16FlashAttnFwdSm90INS1_25CollectiveMainloopFwdSm90ILi2EN4cute5tupleIJNS5_1CILi1EEES8_S8_EEENS6_IJNS7_ILi64EEESA_SA_EEELi512ENS_6half_tEfNS_4arch4Sm90ELb0ELb0ELb0ELb1ELb1ELb1ELb1ELb0ELb0ELb1ELb0ELb0EEENS1_21CollectiveEpilogueFwdINS6_IJSA_NS7_ILi512EEESA_EEES9_SC_SE_Li256ELb1ELb1ELb0ELb0EEENS1_36VarlenDynamicPersistentTileSchedulerILi64ELi64ELi256ELi128ELb0ELb1ELb1ELb0ELb1ELb1EEEEEEEEEvNT_6ParamsE,"ax",@progbits
	.align	128
.text._ZN7cutlass13device_kernelIN5flash11enable_sm90INS1_16FlashAttnFwdSm90INS1_25CollectiveMainloopFwdSm90ILi2EN4cute5tupleIJNS5_1CILi1EEES8_S8_EEENS6_IJNS7_ILi64EEESA_SA_EEELi512ENS_6half_tEfNS_4arch4Sm90ELb0ELb0ELb0ELb1ELb1ELb1ELb1ELb0ELb0ELb1ELb0ELb0EEENS1_21CollectiveEpilogueFwdINS6_IJSA_NS7_ILi512EEESA_EEES9_SC_SE_Li256ELb1ELb1ELb0ELb0EEENS1_36VarlenDynamicPersistentTileSchedulerILi64ELi64ELi256ELi128ELb0ELb1ELb1ELb0ELb1ELb1EEEEEEEEEvNT_6ParamsE:
        .type           _ZN7cutlass13device_kernelIN5flash11enable_sm90INS1_16FlashAttnFwdSm90INS1_25CollectiveMainloopFwdSm90ILi2EN4cute5tupleIJNS5_1CILi1EEES8_S8_EEENS6_IJNS7_ILi64EEESA_SA_EEELi512ENS_6half_tEfNS_4arch4Sm90ELb0ELb0ELb0ELb1ELb1ELb1ELb1ELb0ELb0ELb1ELb0ELb0EEENS1_21CollectiveEpilogueFwdINS6_IJSA_NS7_ILi512EEESA_EEES9_SC_SE_Li256ELb1ELb1ELb0ELb0EEENS1_36VarlenDynamicPersistentTileSchedulerILi64ELi64ELi256ELi128ELb0ELb1ELb1ELb0ELb1ELb1EEEEEEEEEvNT_6ParamsE,@function
        .size           _ZN7cutlass13device_kernelIN5flash11enable_sm90INS1_16FlashAttnFwdSm90INS1_25CollectiveMainloopFwdSm90ILi2EN4cute5tupleIJNS5_1CILi1EEES8_S8_EEENS6_IJNS7_ILi64EEESA_SA_EEELi512ENS_6half_tEfNS_4arch4Sm90ELb0ELb0ELb0ELb1ELb1ELb1ELb1ELb0ELb0ELb1ELb0ELb0EEENS1_21CollectiveEpilogueFwdINS6_IJSA_NS7_ILi512EEESA_EEES9_SC_SE_Li256ELb1ELb1ELb0ELb0EEENS1_36VarlenDynamicPersistentTileSchedulerILi64ELi64ELi256ELi128ELb0ELb1ELb1ELb0ELb1ELb1EEEEEEEEEvNT_6ParamsE,(.L_x_23 - _ZN7cutlass13device_kernelIN5flash11enable_sm90INS1_16FlashAttnFwdSm90INS1_25CollectiveMainloopFwdSm90ILi2EN4cute5tupleIJNS5_1CILi1EEES8_S8_EEENS6_IJNS7_ILi64EEESA_SA_EEELi512ENS_6half_tEfNS_4arch4Sm90ELb0ELb0ELb0ELb1ELb1ELb1ELb1ELb0ELb0ELb1ELb0ELb0EEENS1_21CollectiveEpilogueFwdINS6_IJSA_NS7_ILi512EEESA_EEES9_SC_SE_Li256ELb1ELb1ELb0ELb0EEENS1_36VarlenDynamicPersistentTileSchedulerILi64ELi64ELi256ELi128ELb0ELb1ELb1ELb0ELb1ELb1EEEEEEEEEvNT_6ParamsE)
        .other          _ZN7cutlass13device_kernelIN5flash11enable_sm90INS1_16FlashAttnFwdSm90INS1_25CollectiveMainloopFwdSm90ILi2EN4cute5tupleIJNS5_1CILi1EEES8_S8_EEENS6_IJNS7_ILi64EEESA_SA_EEELi512ENS_6half_tEfNS_4arch4Sm90ELb0ELb0ELb0ELb1ELb1ELb1ELb1ELb0ELb0ELb1ELb0ELb0EEENS1_21CollectiveEpilogueFwdINS6_IJSA_NS7_ILi512EEESA_EEES9_SC_SE_Li256ELb1ELb1ELb0ELb0EEENS1_36VarlenDynamicPersistentTileSchedulerILi64ELi64ELi256ELi128ELb0ELb1ELb1ELb0ELb1ELb1EEEEEEEEEvNT_6ParamsE,@"STO_CUDA_ENTRY STV_DEFAULT"
_ZN7cutlass13device_kernelIN5flash11enable_sm90INS1_16FlashAttnFwdSm90INS1_25CollectiveMainloopFwdSm90ILi2EN4cute5tupleIJNS5_1CILi1EEES8_S8_EEENS6_IJNS7_ILi64EEESA_SA_EEELi512ENS_6half_tEfNS_4arch4Sm90ELb0ELb0ELb0ELb1ELb1ELb1ELb1ELb0ELb0ELb1ELb0ELb0EEENS1_21CollectiveEpilogueFwdINS6_IJSA_NS7_ILi512EEESA_EEES9_SC_SE_Li256ELb1ELb1ELb0ELb0EEENS1_36VarlenDynamicPersistentTileSchedulerILi64ELi64ELi256ELi128ELb0ELb1ELb1ELb0ELb1ELb1EEEEEEEEEvNT_6ParamsE:
[----:B------:R-:W-:Y:S01]  /*0000*/  LDC R1, c[0x0][0x37c] ;  /* 0x0000df00ff017b82 */ /* 0x000fe20000000800 */
[----:B------:R-:W-:Y:S05]  /*0010*/  EXIT ;  /* 0x000000000000794d */ /* 0x000fea0003800000 */
.L_x_5:
        /* <DEDUP_REMOVED lines=14> */
.L_x_23:


//--------------------- .text._ZN7cutlass13device_kernelIN5flash11enable_sm90INS1_16FlashAttnFwdSm90INS1_25CollectiveMainloopFwdSm90ILi2EN4cute5tupleIJNS5_1CILi1EEES8_S8_EEENS6_IJNS7_ILi64EEESA_SA_EEELi512ENS_6half_tEfNS_4arch4Sm90ELb0ELb1ELb0ELb0ELb1ELb0ELb0ELb0ELb0ELb1ELb0ELb0EEENS1_21CollectiveEpilogueFwdINS6_IJSA_NS7_ILi512EEESA_EEES9_SC_SE_Li256ELb0ELb1ELb0ELb0EEENS1_30DynamicPersistentTileSchedulerILi256ELi128ELb0ELb1ELb1EEEEEEEEEvNT_6ParamsE --------------------------
	.section	.text._ZN7cutlass13device_kernelIN5flash11enable_sm90INS1_16FlashAttnFwdSm90INS1_25CollectiveMainloopFwdSm90ILi2EN4cute5tupleIJNS5_1CILi1EEES8_S8_EEENS6_IJNS7_ILi64EEESA_SA_EEELi512ENS_6half_tEfNS_4arch4Sm90ELb0ELb1ELb0ELb0ELb1ELb0ELb0ELb0ELb0ELb1ELb0ELb0EEENS1_21CollectiveEpilogueFwdINS6_IJSA_NS7_ILi512EEESA_EEES9_SC_SE_Li256ELb0ELb1ELb0ELb0EEENS1_30DynamicPersistentTileSchedulerILi256ELi128ELb0ELb1ELb1EEEEEEEEEvNT_6ParamsE,"ax",@progbits
	.align	128
.text._ZN7cutlass13device_kernelIN5flash11enable_sm90INS1_16FlashAttnFwdSm90INS1_25CollectiveMainloopFwdSm90ILi2EN4cute5tupleIJNS5_1CILi1EEES8_S8_EEENS6_IJNS7_ILi64EEESA_SA_EEELi512ENS_6half_tEfNS_4arch4Sm90ELb0ELb1ELb0ELb0ELb1ELb0ELb0ELb0ELb0ELb1ELb0ELb0EEENS1_21CollectiveEpilogueFwdINS6_IJSA_NS7_ILi512EEESA_EEES9_SC_SE_Li256ELb0ELb1ELb0ELb0EEENS1_30DynamicPersistentTileSchedulerILi256ELi128ELb0ELb1ELb1EEEEEEEEEvNT_6ParamsE:
        .type           _ZN7cutlass13device_kernelIN5flash11enable_sm90INS1_16FlashAttnFwdSm90INS1_25CollectiveMainloopFwdSm90ILi2EN4cute5tupleIJNS5_1CILi1EEES8_S8_EEENS6_IJNS7_ILi64EEESA_SA_EEELi512ENS_6half_tEfNS_4arch4Sm90ELb0ELb1ELb0ELb0ELb1ELb0ELb0ELb0ELb0ELb1ELb0ELb0EEENS1_21CollectiveEpilogueFwdINS6_IJSA_NS7_ILi512EEESA_EEES9_SC_SE_Li256ELb0ELb1ELb0ELb0EEENS1_30DynamicPersistentTileSchedulerILi256ELi128ELb0ELb1ELb1EEEEEEEEEvNT_6ParamsE,@function
        .size           _ZN7cutlass13device_kernelIN5flash11enable_sm90INS1_16FlashAttnFwdSm90INS1_25CollectiveMainloopFwdSm90ILi2EN4cute5tupleIJNS5_1CILi1EEES8_S8_EEENS6_IJNS7_ILi64EEESA_SA_EEELi512ENS_6half_tEfNS_4arch4Sm90ELb0ELb1ELb0ELb0ELb1ELb0ELb0ELb0ELb0ELb1ELb0ELb0EEENS1_21CollectiveEpilogueFwdINS6_IJSA_NS7_ILi512EEESA_EEES9_SC_SE_Li256ELb0ELb1ELb0ELb0EEENS1_30DynamicPersistentTileSchedulerILi256ELi128ELb0ELb1ELb1EEEEEEEEEvNT_6ParamsE,(.L_x_24 - _ZN7cutlass13device_kernelIN5flash11enable_sm90INS1_16FlashAttnFwdSm90INS1_25CollectiveMainloopFwdSm90ILi2EN4cute5tupleIJNS5_1CILi1EEES8_S8_EEENS6_IJNS7_ILi64EEESA_SA_EEELi512ENS_6half_tEfNS_4arch4Sm90ELb0ELb1ELb0ELb0ELb1ELb0ELb0ELb0ELb0ELb1ELb0ELb0EEENS1_21CollectiveEpilogueFwdINS6_IJSA_NS7_ILi512EEESA_EEES9_SC_SE_Li256ELb0ELb1ELb0ELb0EEENS1_30DynamicPersistentTileSchedulerILi256ELi128ELb0ELb1ELb1EEEEEEEEEvNT_6ParamsE)
        .other          _ZN7cutlass13device_kernelIN5flash11enable_sm90INS1_16FlashAttnFwdSm90INS1_25CollectiveMainloopFwdSm90ILi2EN4cute5tupleIJNS5_1CILi1EEES8_S8_EEENS6_IJNS7_ILi64EEESA_SA_EEELi512ENS_6half_tEfNS_4arch4Sm90ELb0ELb1ELb0ELb0ELb1ELb0ELb0ELb0ELb0ELb1ELb0ELb0EEENS1_21CollectiveEpilogueFwdINS6_IJSA_NS7_ILi512EEESA_EEES9_SC_SE_Li256ELb0ELb1ELb0ELb0EEENS1_30DynamicPersistentTileSchedulerILi256ELi128ELb0ELb1ELb1EEEEEEEEEvNT_6ParamsE,@"STO_CUDA_ENTRY STV_DEFAULT"
_ZN7cutlass13device_kernelIN5flash11enable_sm90INS1_16FlashAttnFwdSm90INS1_25CollectiveMainloopFwdSm90ILi2EN4cute5tupleIJNS5_1CILi1EEES8_S8_EEENS6_IJNS7_ILi64EEESA_SA_EEELi512ENS_6half_tEfNS_4arch4Sm90ELb0ELb1ELb0ELb0ELb1ELb0ELb0ELb0ELb0ELb1ELb0ELb0EEENS1_21CollectiveEpilogueFwdINS6_IJSA_NS7_ILi512EEESA_EEES9_SC_SE_Li256ELb0ELb1ELb0ELb0EEENS1_30DynamicPersistentTileSchedulerILi256ELi128ELb0ELb1ELb1EEEEEEEEEvNT_6ParamsE:
[----:B------:R-:W-:Y:S01]  /*0000*/  LDC R1, c[0x0][0x37c] ;  /* 0x0000df00ff017b82 */ /* 0x000fe20000000800 */
[----:B------:R-:W-:Y:S05]  /*0010*/  EXIT ;  /* 0x000000000000794d */ /* 0x000fea0003800000 */
.L_x_6:
        /* <DEDUP_REMOVED lines=14> */
.L_x_24:


//--------------------- .text._ZN7cutlass13device_kernelIN5flash11enable_sm90INS1_16FlashAttnFwdSm90INS1_25CollectiveMainloopFwdSm90ILi2EN4cute5tupleIJNS5_1CILi1EEES8_S8_EEENS6_IJNS7_ILi64EEESA_SA_EEELi512ENS_6half_tEfNS_4arch4Sm90ELb0ELb1ELb0ELb0ELb1ELb0ELb1ELb0ELb0ELb1ELb0ELb0EEENS1_21CollectiveEpilogueFwdINS6_IJSA_NS7_ILi512EEESA_EEES9_SC_SE_Li256ELb0ELb1ELb0ELb0EEENS1_30DynamicPersistentTileSchedulerILi256ELi128ELb0ELb1ELb1EEEEEEEEEvNT_6ParamsE --------------------------
	.section	.text._ZN7cutlass13device_kernelIN5flash11enable_sm90INS1_16FlashAttnFwdSm90INS1_25CollectiveMainloopFwdSm90ILi2EN4cute5tupleIJNS5_1CILi1EEES8_S8_EEENS6_IJNS7_ILi64EEESA_SA_EEELi512ENS_6half_tEfNS_4arch4Sm90ELb0ELb1ELb0ELb0ELb1ELb0ELb1ELb0ELb0ELb1ELb0ELb0EEENS1_21CollectiveEpilogueFwdINS6_IJSA_NS7_ILi512EEESA_EEES9_SC_SE_Li256ELb0ELb1ELb0ELb0EEENS1_30DynamicPersistentTileSchedulerILi256ELi128ELb0ELb1ELb1EEEEEEEEEvNT_6ParamsE,"ax",@progbits
	.align	128
.text._ZN7cutlass13device_kernelIN5flash11enable_sm90INS1_16FlashAttnFwdSm90INS1_25CollectiveMainloopFwdSm90ILi2EN4cute5tupleIJNS5_1CILi1EEES8_S8_EEENS6_IJNS7_ILi64EEESA_SA_EEELi512ENS_6half_tEfNS_4arch4Sm90ELb0ELb1ELb0ELb0ELb1ELb0ELb1ELb0ELb0ELb1ELb0ELb0EEENS1_21CollectiveEpilogueFwdINS6_IJSA_NS7_ILi512EEESA_EEES9_SC_SE_Li256ELb0ELb1ELb0ELb0EEENS1_30DynamicPersistentTileSchedulerILi256ELi128ELb0ELb1ELb1EEEEEEEEEvNT_6ParamsE:
        .type           _ZN7cutlass13device_kernelIN5flash11enable_sm90INS1_16FlashAttnFwdSm90INS1_25CollectiveMainloopFwdSm90ILi2EN4cute5tupleIJNS5_1CILi1EEES8_S8_EEENS6_IJNS7_ILi64EEESA_SA_EEELi512ENS_6half_tEfNS_4arch4Sm90ELb0ELb1ELb0ELb0ELb1ELb0ELb1ELb0ELb0ELb1ELb0ELb0EEENS1_21CollectiveEpilogueFwdINS6_IJSA_NS7_ILi512EEESA_EEES9_SC_SE_Li256ELb0ELb1ELb0ELb0EEENS1_30DynamicPersistentTileSchedulerILi256ELi128ELb0ELb1ELb1EEEEEEEEEvNT_6ParamsE,@function
        .size           _ZN7cutlass13device_kernelIN5flash11enable_sm90INS1_16FlashAttnFwdSm90INS1_25CollectiveMainloopFwdSm90ILi2EN4cute5tupleIJNS5_1CILi1EEES8_S8_EEENS6_IJNS7_ILi64EEESA_SA_EEELi512ENS_6half_tEfNS_4arch4Sm90ELb0ELb1ELb0ELb0ELb1ELb0ELb1ELb0ELb0ELb1ELb0ELb0EEENS1_21CollectiveEpilogueFwdINS6_IJSA_NS7_ILi512EEESA_EEES9_SC_SE_Li256ELb0ELb1ELb0ELb0EEENS1_30DynamicPersistentTileSchedulerILi256ELi128ELb0ELb1ELb1EEEEEEEEEvNT_6ParamsE,(.L_x_25 - _ZN7cutlass13device_kernelIN5flash11enable_sm90INS1_16FlashAttnFwdSm90INS1_25CollectiveMainloopFwdSm90ILi2EN4cute5tupleIJNS5_1CILi1EEES8_S8_EEENS6_IJNS7_ILi64EEESA_SA_EEELi512ENS_6half_tEfNS_4arch4Sm90ELb0ELb1ELb0ELb0ELb1ELb0ELb1ELb0ELb0ELb1ELb0ELb0EEENS1_21CollectiveEpilogueFwdINS6_IJSA_NS7_ILi512EEESA_EEES9_SC_SE_Li256ELb0ELb1ELb0ELb0EEENS1_30DynamicPersistentTileSchedulerILi256ELi128ELb0ELb1ELb1EEEEEEEEEvNT_6ParamsE)
        .other          _ZN7cutlass13device_kernelIN5flash11enable_sm90INS1_16FlashAttnFwdSm90INS1_25CollectiveMainloopFwdSm90ILi2EN4cute5tupleIJNS5_1CILi1EEES8_S8_EEENS6_IJNS7_ILi64EEESA_SA_EEELi512ENS_6half_tEfNS_4arch4Sm90ELb0ELb1ELb0ELb0ELb1ELb0ELb1ELb0ELb0ELb1ELb0ELb0EEENS1_21CollectiveEpilogueFwdINS6_IJSA_NS7_ILi512EEESA_EEES9_SC_SE_Li256ELb0ELb1ELb0ELb0EEENS1_30DynamicPersistentTileSchedulerILi256ELi128ELb0ELb1ELb1EEEEEEEEEvNT_6ParamsE,@"STO_CUDA_ENTRY STV_DEFAULT"
_ZN7cutlass13device_kernelIN5flash11enable_sm90INS1_16FlashAttnFwdSm90INS1_25CollectiveMainloopFwdSm90ILi2EN4cute5tupleIJNS5_1CILi1EEES8_S8_EEENS6_IJNS7_ILi64EEESA_SA_EEELi512ENS_6half_tEfNS_4arch4Sm90ELb0ELb1ELb0ELb0ELb1ELb0ELb1ELb0ELb0ELb1ELb0ELb0EEENS1_21CollectiveEpilogueFwdINS6_IJSA_NS7_ILi512EEESA_EEES9_SC_SE_Li256ELb0ELb1ELb0ELb0EEENS1_30DynamicPersistentTileSchedulerILi256ELi128ELb0ELb1ELb1EEEEEEEEEvNT_6ParamsE:
[----:B------:R-:W-:Y:S01]  /*0000*/  LDC R1, c[0x0][0x37c] ;  /* 0x0000df00ff017b82 */ /* 0x000fe20000000800 */
[----:B------:R-:W-:Y:S05]  /*0010*/  EXIT ;  /* 0x000000000000794d */ /* 0x000fea0003800000 */
.L_x_7:
        /* <DEDUP_REMOVED lines=14> */
.L_x_25:


//--------------------- .text._ZN7cutlass13device_kernelIN5flash11enable_sm90INS1_16FlashAttnFwdSm90INS1_25CollectiveMainloopFwdSm90ILi2EN4cute5tupleIJNS5_1CILi1EEES8_S8_EEENS6_IJNS7_ILi64EEESA_SA_EEELi512ENS_6half_tEfNS_4arch4Sm90ELb0ELb1ELb0ELb1ELb1ELb0ELb0ELb0ELb0ELb1ELb0ELb0EEENS1_21CollectiveEpilogueFwdINS6_IJSA_NS7_ILi512EEESA_EEES9_SC_SE_Li256ELb1ELb1ELb0ELb0EEENS1_36VarlenDynamicPersistentTileSchedulerILi64ELi64ELi256ELi128ELb0ELb1ELb1ELb1ELb0ELb1EEEEEEEEEvNT_6ParamsE --------------------------
	.section	.text._ZN7cutlass13device_kernelIN5flash11enable_sm90INS1_16FlashAttnFwdSm90INS1_25CollectiveMainloopFwdSm90ILi2EN4cute5tupleIJNS5_1CILi1EEES8_S8_EEENS6_IJNS7_ILi64EEESA_SA_EEELi512ENS_6half_tEfNS_4arch4Sm90ELb0ELb1ELb0ELb1ELb1ELb0ELb0ELb0ELb0ELb1ELb0ELb0EEENS1_21CollectiveEpilogueFwdINS6_IJSA_NS7_ILi512EEESA_EEES9_SC_SE_Li256ELb1ELb1ELb0ELb0EEENS1_36VarlenDynamicPersistentTileSchedulerILi64ELi64ELi256ELi128ELb0ELb1ELb1ELb1ELb0ELb1EEEEEEEEEvNT_6ParamsE,"ax",@progbits
	.align	128
.text._ZN7cutlass13device_kernelIN5flash11enable_sm90INS1_16FlashAttnFwdSm90INS1_25CollectiveMainloopFwdSm90ILi2EN4cute5tupleIJNS5_1CILi1EEES8_S8_EEENS6_IJNS7_ILi64EEESA_SA_EEELi512ENS_6half_tEfNS_4arch4Sm90ELb0ELb1ELb0ELb1ELb1ELb0ELb0ELb0ELb0ELb1ELb0ELb0EEENS1_21CollectiveEpilogueFwdINS6_IJSA_NS7_ILi512EEESA_EEES9_SC_SE_Li256ELb1ELb1ELb0ELb0EEENS1_36VarlenDynamicPersistentTileSchedulerILi64ELi64ELi256ELi128ELb0ELb1ELb1ELb1ELb0ELb1EEEEEEEEEvNT_6ParamsE:
        .type           _ZN7cutlass13device_kernelIN5flash11enable_sm90INS1_16FlashAttnFwdSm90INS1_25CollectiveMainloopFwdSm90ILi2EN4cute5tupleIJNS5_1CILi1EEES8_S8_EEENS6_IJNS7_ILi64EEESA_SA_EEELi512ENS_6half_tEfNS_4arch4Sm90ELb0ELb1ELb0ELb1ELb1ELb0ELb0ELb0ELb0ELb1ELb0ELb0EEENS1_21CollectiveEpilogueFwdINS6_IJSA_NS7_ILi512EEESA_EEES9_SC_SE_Li256ELb1ELb1ELb0ELb0EEENS1_36VarlenDynamicPersistentTileSchedulerILi64ELi64ELi256ELi128ELb0ELb1ELb1ELb1ELb0ELb1EEEEEEEEEvNT_6ParamsE,@function
        .size           _ZN7cutlass13device_kernelIN5flash11enable_sm90INS1_16FlashAttnFwdSm90INS1_25CollectiveMainloopFwdSm90ILi2EN4cute5tupleIJNS5_1CILi1EEES8_S8_EEENS6_IJNS7_ILi64EEESA_SA_EEELi512ENS_6half_tEfNS_4arch4Sm90ELb0ELb1ELb0ELb1ELb1ELb0ELb0ELb0ELb0ELb1ELb0ELb0EEENS1_21CollectiveEpilogueFwdINS6_IJSA_NS7_ILi512EEESA_EEES9_SC_SE_Li256ELb1ELb1ELb0ELb0EEENS1_36VarlenDynamicPersistentTileSchedulerILi64ELi64ELi256ELi128ELb0ELb1ELb1ELb1ELb0ELb1EEEEEEEEEvNT_6ParamsE,(.L_x_26 - _ZN7cutlass13device_kernelIN5flash11enable_sm90INS1_16FlashAttnFwdSm90INS1_25CollectiveMainloopFwdSm90ILi2EN4cute5tupleIJNS5_1CILi1EEES8_S8_EEENS6_IJNS7_ILi64EEESA_SA_EEELi512ENS_6half_tEfNS_4arch4Sm90ELb0ELb1ELb0ELb1ELb1ELb0ELb0ELb0ELb0ELb1ELb0ELb0EEENS1_21CollectiveEpilogueFwdINS6_IJSA_NS7_ILi512EEESA_EEES9_SC_SE_Li256ELb1ELb1ELb0ELb0EEENS1_36VarlenDynamicPersistentTileSchedulerILi64ELi64ELi256ELi128ELb0ELb1ELb1ELb1ELb0ELb1EEEEEEEEEvNT_6ParamsE)
        .other          _ZN7cutlass13device_kernelIN5flash11enable_sm90INS1_16FlashAttnFwdSm90INS1_25CollectiveMainloopFwdSm90ILi2EN4cute5tupleIJNS5_1CILi1EEES8_S8_EEENS6_IJNS7_ILi64EEESA_SA_EEELi512ENS_6half_tEfNS_4arch4Sm90ELb0ELb1ELb0ELb1ELb1ELb0ELb0ELb0ELb0ELb1ELb0ELb0EEENS1_21CollectiveEpilogueFwdINS6_IJSA_NS7_ILi512EEESA_EEES9_SC_SE_Li256ELb1ELb1ELb0ELb0EEENS1_36VarlenDynamicPersistentTileSchedulerILi64ELi64ELi256ELi128ELb0ELb1ELb1ELb1ELb0ELb1EEEEEEEEEvNT_6ParamsE,@"STO_CUDA_ENTRY STV_DEFAULT"
_ZN7cutlass13device_kernelIN5flash11enable_sm90INS1_16FlashAttnFwdSm90INS1_25CollectiveMainloopFwdSm90ILi2EN4cute5tupleIJNS5_1CILi1EEES8_S8_EEENS6_IJNS7_ILi64EEESA_SA_EEELi512ENS_6half_tEfNS_4arch4Sm90ELb0ELb1ELb0ELb1ELb1ELb0ELb0ELb0ELb0ELb1ELb0ELb0EEENS1_21CollectiveEpilogueFwdINS6_IJSA_NS7_ILi512EEESA_EEES9_SC_SE_Li256ELb1ELb1ELb0ELb0EEENS1_36VarlenDynamicPersistentTileSchedulerILi64ELi64ELi256ELi128ELb0ELb1ELb1ELb1ELb0ELb1EEEEEEEEEvNT_6ParamsE:
[----:B------:R-:W-:Y:S01]  /*0000*/  LDC R1, c[0x0][0x37c] ;  /* 0x0000df00ff017b82 */ /* 0x000fe20000000800 */
[----:B------:R-:W-:Y:S05]  /*0010*/  EXIT ;  /* 0x000000000000794d */ /* 0x000fea0003800000 */
.L_x_8:
        /* <DEDUP_REMOVED lines=14> */
.L_x_26:


//--------------------- .text._ZN7cutlass13device_kernelIN5flash11enable_sm90INS1_16FlashAttnFwdSm90INS1_25CollectiveMainloopFwdSm90ILi2EN4cute5tupleIJNS5_1CILi1EEES8_S8_EEENS6_IJNS7_ILi64EEESA_SA_EEELi512ENS_6half_tEfNS_4arch4Sm90ELb0ELb1ELb0ELb1ELb1ELb1ELb0ELb0ELb0ELb1ELb0ELb0EEENS1_21CollectiveEpilogueFwdINS6_IJSA_NS7_ILi512EEESA_EEES9_SC_SE_Li256ELb1ELb1ELb0ELb0EEENS1_36VarlenDynamicPersistentTileSchedulerILi64ELi64ELi256ELi128ELb0ELb1ELb1ELb1ELb0ELb1EEEEEEEEEvNT_6ParamsE --------------------------
	.section	.text._ZN7cutlass13device_kernelIN5flash11enable_sm90INS1_16FlashAttnFwdSm90INS1_25CollectiveMainloopFwdSm90ILi2EN4cute5tupleIJNS5_1CILi1EEES8_S8_EEENS6_IJNS7_ILi64EEESA_SA_EEELi512ENS_6half_tEfNS_4arch4Sm90ELb0ELb1ELb0ELb1ELb1ELb1ELb0ELb0ELb0ELb1ELb0ELb0EEENS1_21CollectiveEpilogueFwdINS6_IJSA_NS7_ILi512EEESA_EEES9_SC_SE_Li256ELb1ELb1ELb0ELb0EEENS1_36VarlenDynamicPersistentTileSchedulerILi64ELi64ELi256ELi128ELb0ELb1ELb1ELb1ELb0ELb1EEEEEEEEEvNT_6ParamsE,"ax",@progbits
	.align	128
.text._ZN7cutlass13device_kernelIN5flash11enable_sm90INS1_16FlashAttnFwdSm90INS1_25CollectiveMainloopFwdSm90ILi2EN4cute5tupleIJNS5_1CILi1EEES8_S8_EEENS6_IJNS7_ILi64EEESA_SA_EEELi512ENS_6half_tEfNS_4arch4Sm90ELb0ELb1ELb0ELb1ELb1ELb1ELb0ELb0ELb0ELb1ELb0ELb0EEENS1_21CollectiveEpilogueFwdINS6_IJSA_NS7_ILi512EEESA_EEES9_SC_SE_Li256ELb1ELb1ELb0ELb0EEENS1_36VarlenDynamicPersistentTileSchedulerILi64ELi64ELi256ELi128ELb0ELb1ELb1ELb1ELb0ELb1EEEEEEEEEvNT_6ParamsE:
        .type           _ZN7cutlass13device_kernelIN5flash11enable_sm90INS1_16FlashAttnFwdSm90INS1_25CollectiveMainloopFwdSm90ILi2EN4cute5tupleIJNS5_1CILi1EEES8_S8_EEENS6_IJNS7_ILi64EEESA_SA_EEELi512ENS_6half_tEfNS_4arch4Sm90ELb0ELb1ELb0ELb1ELb1ELb1ELb0ELb0ELb0ELb1ELb0ELb0EEENS1_21CollectiveEpilogueFwdINS6_IJSA_NS7_ILi512EEESA_EEES9_SC_SE_Li256ELb1ELb1ELb0ELb0EEENS1_36VarlenDynamicPersistentTileSchedulerILi64ELi64ELi256ELi128ELb0ELb1ELb1ELb1ELb0ELb1EEEEEEEEEvNT_6ParamsE,@function
        .size           _ZN7cutlass13device_kernelIN5flash11enable_sm90INS1_16FlashAttnFwdSm90INS1_25CollectiveMainloopFwdSm90ILi2EN4cute5tupleIJNS5_1CILi1EEES8_S8_EEENS6_IJNS7_ILi64EEESA_SA_EEELi512ENS_6half_tEfNS_4arch4Sm90ELb0ELb1ELb0ELb1ELb1ELb1ELb0ELb0ELb0ELb1ELb0ELb0EEENS1_21CollectiveEpilogueFwdINS6_IJSA_NS7_ILi512EEESA_EEES9_SC_SE_Li256ELb1ELb1ELb0ELb0EEENS1_36VarlenDynamicPersistentTileSchedulerILi64ELi64ELi256ELi128ELb0ELb1ELb1ELb1ELb0ELb1EEEEEEEEEvNT_6ParamsE,(.L_x_27 - _ZN7cutlass13device_kernelIN5flash11enable_sm90INS1_16FlashAttnFwdSm90INS1_25CollectiveMainloopFwdSm90ILi2EN4cute5tupleIJNS5_1CILi1EEES8_S8_EEENS6_IJNS7_ILi64EEESA_SA_EEELi512ENS_6half_tEfNS_4arch4Sm90ELb0ELb1ELb0ELb1ELb1ELb1ELb0ELb0ELb0ELb1ELb0ELb0EEENS1_21CollectiveEpilogueFwdINS6_IJSA_NS7_ILi512EEESA_EEES9_SC_SE_Li256ELb1ELb1ELb0ELb0EEENS1_36VarlenDynamicPersistentTileSchedulerILi64ELi64ELi256ELi128ELb0ELb1ELb1ELb1ELb0ELb1EEEEEEEEEvNT_6ParamsE)
        .other          _ZN7cutlass13device_kernelIN5flash11enable_sm90INS1_16FlashAttnFwdSm90INS1_25CollectiveMainloopFwdSm90ILi2EN4cute5tupleIJNS5_1CILi1EEES8_S8_EEENS6_IJNS7_ILi64EEESA_SA_EEELi512ENS_6half_tEfNS_4arch4Sm90ELb0ELb1ELb0ELb1ELb1ELb1ELb0ELb0ELb0ELb1ELb0ELb0EEENS1_21CollectiveEpilogueFwdINS6_IJSA_NS7_ILi512EEESA_EEES9_SC_SE_Li256ELb1ELb1ELb0ELb0EEENS1_36VarlenDynamicPersistentTileSchedulerILi64ELi64ELi256ELi128ELb0ELb1ELb1ELb1ELb0ELb1EEEEEEEEEvNT_6ParamsE,@"STO_CUDA_ENTRY STV_DEFAULT"
_ZN7cutlass13device_kernelIN5flash11enable_sm90INS1_16FlashAttnFwdSm90INS1_25CollectiveMainloopFwdSm90ILi2EN4cute5tupleIJNS5_1CILi1EEES8_S8_EEENS6_IJNS7_ILi64EEESA_SA_EEELi512ENS_6half_tEfNS_4arch4Sm90ELb0ELb1ELb0ELb1ELb1ELb1ELb0ELb0ELb0ELb1ELb0ELb0EEENS1_21CollectiveEpilogueFwdINS6_IJSA_NS7_ILi512EEESA_EEES9_SC_SE_Li256ELb1ELb1ELb0ELb0EEENS1_36VarlenDynamicPersistentTileSchedulerILi64ELi64ELi256ELi128ELb0ELb1ELb1ELb1ELb0ELb1EEEEEEEEEvNT_6ParamsE:
[----:B------:R-:W-:Y:S01]  /*0000*/  LDC R1, c[0x0][0x37c] ;  /* 0x0000df00ff017b82 */ /* 0x000fe20000000800 */
[----:B------:R-:W-:Y:S05]  /*0010*/  EXIT ;  /* 0x000000000000794d */ /* 0x000fea0003800000 */
.L_x_9:
        /* <DEDUP_REMOVED lines=14> */
.L_x_27:


//--------------------- .text._ZN7cutlass13device_kernelIN5flash11enable_sm90INS1_16FlashAttnFwdSm90INS1_25CollectiveMainloopFwdSm90ILi2EN4cute5tupleIJNS5_1CILi1EEES8_S8_EEENS6_IJNS7_ILi64EEESA_SA_EEELi512ENS_6half_tEfNS_4arch4Sm90ELb0ELb1ELb0ELb1ELb1ELb0ELb1ELb0ELb0ELb1ELb0ELb0EEENS1_21CollectiveEpilogueFwdINS6_IJSA_NS7_ILi512EEESA_EEES9_SC_SE_Li256ELb1ELb1ELb0ELb0EEENS1_36VarlenDynamicPersistentTileSchedulerILi64ELi64ELi256ELi128ELb0ELb1ELb1ELb1ELb0ELb1EEEEEEEEEvNT_6ParamsE --------------------------
	.section	.text._ZN7cutlass13device_kernelIN5flash11enable_sm90INS1_16FlashAttnFwdSm90INS1_25CollectiveMainloopFwdSm90ILi2EN4cute5tupleIJNS5_1CILi1EEES8_S8_EEENS6_IJNS7_ILi64EEESA_SA_EEELi512ENS_6half_tEfNS_4arch4Sm90ELb0ELb1ELb0ELb1ELb1ELb0ELb1ELb0ELb0ELb1ELb0ELb0EEENS1_21CollectiveEpilogueFwdINS6_IJSA_NS7_ILi512EEESA_EEES9_SC_SE_Li256ELb1ELb1ELb0ELb0EEENS1_36VarlenDynamicPersistentTileSchedulerILi64ELi64ELi256ELi128ELb0ELb1ELb1ELb1ELb0ELb1EEEEEEEEEvNT_6ParamsE,"ax",@progbits
	.align	128
.text._ZN7cutlass13device_kernelIN5flash11enable_sm90INS1_16FlashAttnFwdSm90INS1_25CollectiveMainloopFwdSm90ILi2EN4cute5tupleIJNS5_1CILi1EEES8_S8_EEENS6_IJNS7_ILi64EEESA_SA_EEELi512ENS_6half_tEfNS_4arch4Sm90ELb0ELb1ELb0ELb1ELb1ELb0ELb1ELb0ELb0ELb1ELb0ELb0EEENS1_21CollectiveEpilogueFwdINS6_IJSA_NS7_ILi512EEESA_EEES9_SC_SE_Li256ELb1ELb1ELb0ELb0EEENS1_36VarlenDynamicPersistentTileSchedulerILi64ELi64ELi256ELi128ELb0ELb1ELb1ELb1ELb0ELb1EEEEEEEEEvNT_6ParamsE:
        .type           _ZN7cutlass13device_kernelIN5flash11enable_sm90INS1_16FlashAttnFwdSm90INS1_25CollectiveMainloopFwdSm90ILi2EN4cute5tupleIJNS5_1CILi1EEES8_S8_EEENS6_IJNS7_ILi64EEESA_SA_EEELi512ENS_6half_tEfNS_4arch4Sm90ELb0ELb1ELb0ELb1ELb1ELb0ELb1ELb0ELb0ELb1ELb0ELb0EEENS1_21CollectiveEpilogueFwdINS6_IJSA_NS7_ILi512EEESA_EEES9_SC_SE_Li256ELb1ELb1ELb0ELb0EEENS1_36VarlenDynamicPersistentTileSchedulerILi64ELi64ELi256ELi128ELb0ELb1ELb1ELb1ELb0ELb1EEEEEEEEEvNT_6ParamsE,@function
        .size           _ZN7cutlass13device_kernelIN5flash11enable_sm90INS1_16FlashAttnFwdSm90INS1_25CollectiveMainloopFwdSm90ILi2EN4cute5tupleIJNS5_1CILi1EEES8_S8_EEENS6_IJNS7_ILi64EEESA_SA_EEELi512ENS_6half_tEfNS_4arch4Sm90ELb0ELb1ELb0ELb1ELb1ELb0ELb1ELb0ELb0ELb1ELb0ELb0EEENS1_21CollectiveEpilogueFwdINS6_IJSA_NS7_ILi512EEESA_EEES9_SC_SE_Li256ELb1ELb1ELb0ELb0EEENS1_36VarlenDynamicPersistentTileSchedulerILi64ELi64ELi256ELi128ELb0ELb1ELb1ELb1ELb0ELb1EEEEEEEEEvNT_6ParamsE,(.L_x_28 - _ZN7cutlass13device_kernelIN5flash11enable_sm90INS1_16FlashAttnFwdSm90INS1_25CollectiveMainloopFwdSm90ILi2EN4cute5tupleIJNS5_1CILi1EEES8_S8_EEENS6_IJNS7_ILi64EEESA_SA_EEELi512ENS_6half_tEfNS_4arch4Sm90ELb0ELb1ELb0ELb1ELb1ELb0ELb1ELb0ELb0ELb1ELb0ELb0EEENS1_21CollectiveEpilogueFwdINS6_IJSA_NS7_ILi512EEESA_EEES9_SC_SE_Li256ELb1ELb1ELb0ELb0EEENS1_36VarlenDynamicPersistentTileSchedulerILi64ELi64ELi256ELi128ELb0ELb1ELb1ELb1ELb0ELb1EEEEEEEEEvNT_6ParamsE)
        .other          _ZN7cutlass13device_kernelIN5flash11enable_sm90INS1_16FlashAttnFwdSm90INS1_25CollectiveMainloopFwdSm90ILi2EN4cute5tupleIJNS5_1CILi1EEES8_S8_EEENS6_IJNS7_ILi64EEESA_SA_EEELi512ENS_6half_tEfNS_4arch4Sm90ELb0ELb1ELb0ELb1ELb1ELb0ELb1ELb0ELb0ELb1ELb0ELb0EEENS1_21CollectiveEpilogueFwdINS6_IJSA_NS7_ILi512EEESA_EEES9_SC_SE_Li256ELb1ELb1ELb0ELb0EEENS1_36VarlenDynamicPersistentTileSchedulerILi64ELi64ELi256ELi128ELb0ELb1ELb1ELb1ELb0ELb1EEEEEEEEEvNT_6ParamsE,@"STO_CUDA_ENTRY STV_DEFAULT"
_ZN7cutlass13device_kernelIN5flash11enable_sm90INS1_16FlashAttnFwdSm90INS1_25CollectiveMainloopFwdSm90ILi2EN4cute5tupleIJNS5_1CILi1EEES8_S8_EEENS6_IJNS7_ILi64EEESA_SA_EEELi512ENS_6half_tEfNS_4arch4Sm90ELb0ELb1ELb0ELb1ELb1ELb0ELb1ELb0ELb0ELb1ELb0ELb0EEENS1_21CollectiveEpilogueFwdINS6_IJSA_NS7_ILi512EEESA_EEES9_SC_SE_Li256ELb1ELb1ELb0ELb0EEENS1_36VarlenDynamicPersistentTileSchedulerILi64ELi64ELi256ELi128ELb0ELb1ELb1ELb1ELb0ELb1EEEEEEEEEvNT_6ParamsE:
[----:B------:R-:W-:Y:S01]  /*0000*/  LDC R1, c[0x0][0x37c] ;  /* 0x0000df00ff017b82 */ /* 0x000fe20000000800 */
[----:B------:R-:W-:Y:S05]  /*0010*/  EXIT ;  /* 0x000000000000794d */ /* 0x000fea0003800000 */
.L_x_10:
        /* <DEDUP_REMOVED lines=14> */
.L_x_28:


//--------------------- .text._ZN7cutlass13device_kernelIN5flash11enable_sm90INS1_16FlashAttnFwdSm90INS1_25CollectiveMainloopFwdSm90ILi2EN4cute5tupleIJNS5_1CILi1EEES8_S8_EEENS6_IJNS7_ILi64EEESA_SA_EEELi512ENS_6half_tEfNS_4arch4Sm90ELb0ELb1ELb0ELb1ELb1ELb1ELb1ELb0ELb0ELb1ELb0ELb0EEENS1_21CollectiveEpilogueFwdINS6_IJSA_NS7_ILi512EEESA_EEES9_SC_SE_Li256ELb1ELb1ELb0ELb0EEENS1_36VarlenDynamicPersistentTileSchedulerILi64ELi64ELi256ELi128ELb0ELb1ELb1ELb1ELb0ELb1EEEEEEEEEvNT_6ParamsE --------------------------
	.section	.text._ZN7cutlass13device_kernelIN5flash11enable_sm90INS1_16FlashAttnFwdSm90INS1_25CollectiveMainloopFwdSm90ILi2EN4cute5tupleIJNS5_1CILi1EEES8_S8_EEENS6_IJNS7_ILi64EEESA_SA_EEELi512ENS_6half_tEfNS_4arch4Sm90ELb0ELb1ELb0ELb1ELb1ELb1ELb1ELb0ELb0ELb1ELb0ELb0EEENS1_21CollectiveEpilogueFwdINS6_IJSA_NS7_ILi512EEESA_EEES9_SC_SE_Li256ELb1ELb1ELb0ELb0EEENS1_36VarlenDynamicPersistentTileSchedulerILi64ELi64ELi256ELi128ELb0ELb1ELb1ELb1ELb0ELb1EEEEEEEEEvNT_6ParamsE,"ax",@progbits
	.align	128
.text._ZN7cutlass13device_kernelIN5flash11enable_sm90INS1_16FlashAttnFwdSm90INS1_25CollectiveMainloopFwdSm90ILi2EN4cute5tupleIJNS5_1CILi1EEES8_S8_EEENS6_IJNS7_ILi64EEESA_SA_EEELi512ENS_6half_tEfNS_4arch4Sm90ELb0ELb1ELb0ELb1ELb1ELb1ELb1ELb0ELb0ELb1ELb0ELb0EEENS1_21CollectiveEpilogueFwdINS6_IJSA_NS7_ILi512EEESA_EEES9_SC_SE_Li256ELb1ELb1ELb0ELb0EEENS1_36VarlenDynamicPersistentTileSchedulerILi64ELi64ELi256ELi128ELb0ELb1ELb1ELb1ELb0ELb1EEEEEEEEEvNT_6ParamsE:
        .type           _ZN7cutlass13device_kernelIN5flash11enable_sm90INS1_16FlashAttnFwdSm90INS1_25CollectiveMainloopFwdSm90ILi2EN4cute5tupleIJNS5_1CILi1EEES8_S8_EEENS6_IJNS7_ILi64EEESA_SA_EEELi512ENS_6half_tEfNS_4arch4Sm90ELb0ELb1ELb0ELb1ELb1ELb1ELb1ELb0ELb0ELb1ELb0ELb0EEENS1_21CollectiveEpilogueFwdINS6_IJSA_NS7_ILi512EEESA_EEES9_SC_SE_Li256ELb1ELb1ELb0ELb0EEENS1_36VarlenDynamicPersistentTileSchedulerILi64ELi64ELi256ELi128ELb0ELb1ELb1ELb1ELb0ELb1EEEEEEEEEvNT_6ParamsE,@function
        .size           _ZN7cutlass13device_kernelIN5flash11enable_sm90INS1_16FlashAttnFwdSm90INS1_25CollectiveMainloopFwdSm90ILi2EN4cute5tupleIJNS5_1CILi1EEES8_S8_EEENS6_IJNS7_ILi64EEESA_SA_EEELi512ENS_6half_tEfNS_4arch4Sm90ELb0ELb1ELb0ELb1ELb1ELb1ELb1ELb0ELb0ELb1ELb0ELb0EEENS1_21CollectiveEpilogueFwdINS6_IJSA_NS7_ILi512EEESA_EEES9_SC_SE_Li256ELb1ELb1ELb0ELb0EEENS1_36VarlenDynamicPersistentTileSchedulerILi64ELi64ELi256ELi128ELb0ELb1ELb1ELb1ELb0ELb1EEEEEEEEEvNT_6ParamsE,(.L_x_29 - _ZN7cutlass13device_kernelIN5flash11enable_sm90INS1_16FlashAttnFwdSm90INS1_25CollectiveMainloopFwdSm90ILi2EN4cute5tupleIJNS5_1CILi1EEES8_S8_EEENS6_IJNS7_ILi64EEESA_SA_EEELi512ENS_6half_tEfNS_4arch4Sm90ELb0ELb1ELb0ELb1ELb1ELb1ELb1ELb0ELb0ELb1ELb0ELb0EEENS1_21CollectiveEpilogueFwdINS6_IJSA_NS7_ILi512EEESA_EEES9_SC_SE_Li256ELb1ELb1ELb0ELb0EEENS1_36VarlenDynamicPersistentTileSchedulerILi64ELi64ELi256ELi128ELb0ELb1ELb1ELb1ELb0ELb1EEEEEEEEEvNT_6ParamsE)
        .other          _ZN7cutlass13device_kernelIN5flash11enable_sm90INS1_16FlashAttnFwdSm90INS1_25CollectiveMainloopFwdSm90ILi2EN4cute5tupleIJNS5_1CILi1EEES8_S8_EEENS6_IJNS7_ILi64EEESA_SA_EEELi512ENS_6half_tEfNS_4arch4Sm90ELb0ELb1ELb0ELb1ELb1ELb1ELb1ELb0ELb0ELb1ELb0ELb0EEENS1_21CollectiveEpilogueFwdINS6_IJSA_NS7_ILi512EEESA_EEES9_SC_SE_Li256ELb1ELb1ELb0ELb0EEENS1_36VarlenDynamicPersistentTileSchedulerILi64ELi64ELi256ELi128ELb0ELb1ELb1ELb1ELb0ELb1EEEEEEEEEvNT_6ParamsE,@"STO_CUDA_ENTRY STV_DEFAULT"
_ZN7cutlass13device_kernelIN5flash11enable_sm90INS1_16FlashAttnFwdSm90INS1_25CollectiveMainloopFwdSm90ILi2EN4cute5tupleIJNS5_1CILi1EEES8_S8_EEENS6_IJNS7_ILi64EEESA_SA_EEELi512ENS_6half_tEfNS_4arch4Sm90ELb0ELb1ELb0ELb1ELb1ELb1ELb1ELb0ELb0ELb1ELb0ELb0EEENS1_21CollectiveEpilogueFwdINS6_IJSA_NS7_ILi512EEESA_EEES9_SC_SE_Li256ELb1ELb1ELb0ELb0EEENS1_36VarlenDynamicPersistentTileSchedulerILi64ELi64ELi256ELi128ELb0ELb1ELb1ELb1ELb0ELb1EEEEEEEEEvNT_6ParamsE:
[----:B------:R-:W-:Y:S01]  /*0000*/  LDC R1, c[0x0][0x37c] ;  /* 0x0000df00ff017b82 */ /* 0x000fe20000000800 */
[----:B------:R-:W-:Y:S05]  /*0010*/  EXIT ;  /* 0x000000000000794d */ /* 0x000fea0003800000 */
.L_x_11:
        /* <DEDUP_REMOVED lines=14> */
.L_x_29:


//--------------------- .text._ZN7cutlass13device_kernelIN5flash11enable_sm90INS1_16FlashAttnFwdSm90INS1_25CollectiveMainloopFwdSm90ILi2EN4cute5tupleIJNS5_1CILi1EEES8_S8_EEENS6_IJNS7_ILi64EEESA_SA_EEELi512ENS_6half_tEfNS_4arch4Sm90ELb1ELb0ELb0ELb0ELb1ELb0ELb0ELb0ELb0ELb1ELb0ELb0EEENS1_21CollectiveEpilogueFwdINS6_IJSA_NS7_ILi512EEESA_EEES9_SC_SE_Li256ELb0ELb1ELb0ELb0EEENS1_30DynamicPersistentTileSchedulerILi256ELi128ELb0ELb1ELb1EEEEEEEEEvNT_6ParamsE --------------------------
	.section	.text._ZN7cutlass13device_kernelIN5flash11enable_sm90INS1_16FlashAttnFwdSm90INS1_25CollectiveMainloopFwdSm90ILi2EN4cute5tupleIJNS5_1CILi1EEES8_S8_EEENS6_IJNS7_ILi64EEESA_SA_EEELi512ENS_6half_tEfNS_4arch4Sm90ELb1ELb0ELb0ELb0ELb1ELb0ELb0ELb0ELb0ELb1ELb0ELb0EEENS1_21CollectiveEpilogueFwdINS6_IJSA_NS7_ILi512EEESA_EEES9_SC_SE_Li256ELb0ELb1ELb0ELb0EEENS1_30DynamicPersistentTileSchedulerILi256ELi128ELb0ELb1ELb1EEEEEEEEEvNT_6ParamsE,"ax",@progbits
	.align	128
.text._ZN7cutlass13device_kernelIN5flash11enable_sm90INS1_16FlashAttnFwdSm90INS1_25CollectiveMainloopFwdSm90ILi2EN4cute5tupleIJNS5_1CILi1EEES8_S8_EEENS6_IJNS7_ILi64EEESA_SA_EEELi512ENS_6half_tEfNS_4arch4Sm90ELb1ELb0ELb0ELb0ELb1ELb0ELb0ELb0ELb0ELb1ELb0ELb0EEENS1_21CollectiveEpilogueFwdINS6_IJSA_NS7_ILi512EEESA_EEES9_SC_SE_Li256ELb0ELb1ELb0ELb0EEENS1_30DynamicPersistentTileSchedulerILi256ELi128ELb0ELb1ELb1EEEEEEEEEvNT_6ParamsE:
        .type           _ZN7cutlass13device_kernelIN5flash11enable_sm90INS1_16FlashAttnFwdSm90INS1_25CollectiveMainloopFwdSm90ILi2EN4cute5tupleIJNS5_1CILi1EEES8_S8_EEENS6_IJNS7_ILi64EEESA_SA_EEELi512ENS_6half_tEfNS_4arch4Sm90ELb1ELb0ELb0ELb0ELb1ELb0ELb0ELb0ELb0ELb1ELb0ELb0EEENS1_21CollectiveEpilogueFwdINS6_IJSA_NS7_ILi512EEESA_EEES9_SC_SE_Li256ELb0ELb1ELb0ELb0EEENS1_30DynamicPersistentTileSchedulerILi256ELi128ELb0ELb1ELb1EEEEEEEEEvNT_6ParamsE,@function
        .size           _ZN7cutlass13device_kernelIN5flash11enable_sm90INS1_16FlashAttnFwdSm90INS1_25CollectiveMainloopFwdSm90ILi2EN4cute5tupleIJNS5_1CILi1EEES8_S8_EEENS6_IJNS7_ILi64EEESA_SA_EEELi512ENS_6half_tEfNS_4arch4Sm90ELb1ELb0ELb0ELb0ELb1ELb0ELb0ELb0ELb0ELb1ELb0ELb0EEENS1_21CollectiveEpilogueFwdINS6_IJSA_NS7_ILi512EEESA_EEES9_SC_SE_Li256ELb0ELb1ELb0ELb0EEENS1_30DynamicPersistentTileSchedulerILi256ELi128ELb0ELb1ELb1EEEEEEEEEvNT_6ParamsE,(.L_x_30 - _ZN7cutlass13device_kernelIN5flash11enable_sm90INS1_16FlashAttnFwdSm90INS1_25CollectiveMainloopFwdSm90ILi2EN4cute5tupleIJNS5_1CILi1EEES8_S8_EEENS6_IJNS7_ILi64EEESA_SA_EEELi512ENS_6half_tEfNS_4arch4Sm90ELb1ELb0ELb0ELb0ELb1ELb0ELb0ELb0ELb0ELb1ELb0ELb0EEENS1_21CollectiveEpilogueFwdINS6_IJSA_NS7_ILi512EEESA_EEES9_SC_SE_Li256ELb0ELb1ELb0ELb0EEENS1_30DynamicPersistentTileSchedulerILi256ELi128ELb0ELb1ELb1EEEEEEEEEvNT_6ParamsE)
        .other          _ZN7cutlass13device_kernelIN5flash11enable_sm90INS1_16FlashAttnFwdSm90INS1_25CollectiveMainloopFwdSm90ILi2EN4cute5tupleIJNS5_1CILi1EEES8_S8_EEENS6_IJNS7_ILi64EEESA_SA_EEELi512ENS_6half_tEfNS_4arch4Sm90ELb1ELb0ELb0ELb0ELb1ELb0ELb0ELb0ELb0ELb1ELb0ELb0EEENS1_21CollectiveEpilogueFwdINS6_IJSA_NS7_ILi512EEESA_EEES9_SC_SE_Li256ELb0ELb1ELb0ELb0EEENS1_30DynamicPersistentTileSchedulerILi256ELi128ELb0ELb1ELb1EEEEEEEEEvNT_6ParamsE,@"STO_CUDA_ENTRY STV_DEFAULT"
_ZN7cutlass13device_kernelIN5flash11enable_sm90INS1_16FlashAttnFwdSm90INS1_25CollectiveMainloopFwdSm90ILi2EN4cute5tupleIJNS5_1CILi1EEES8_S8_EEENS6_IJNS7_ILi64EEESA_SA_EEELi512ENS_6half_tEfNS_4arch4Sm90ELb1ELb0ELb0ELb0ELb1ELb0ELb0ELb0ELb0ELb1ELb0ELb0EEENS1_21CollectiveEpilogueFwdINS6_IJSA_NS7_ILi512EEESA_EEES9_SC_SE_Li256ELb0ELb1ELb0ELb0EEENS1_30DynamicPersistentTileSchedulerILi256ELi128ELb0ELb1ELb1EEEEEEEEEvNT_6ParamsE:
[----:B------:R-:W-:Y:S01]  /*0000*/  LDC R1, c[0x0][0x37c] ;  /* 0x0000df00ff017b82 */ /* 0x000fe20000000800 */
[----:B------:R-:W-:Y:S05]  /*0010*/  EXIT ;  /* 0x000000000000794d */ /* 0x000fea0003800000 */
.L_x_12:
        /* <DEDUP_REMOVED lines=14> */
.L_x_30:


//--------------------- .text._ZN7cutlass13device_kernelIN5flash11enable_sm90INS1_16FlashAttnFwdSm90INS1_25CollectiveMainloopFwdSm90ILi2EN4cute5tupleIJNS5_1CILi1EEES8_S8_EEENS6_IJNS7_ILi64EEESA_SA_EEELi512ENS_6half_tEfNS_4arch4Sm90ELb1ELb0ELb0ELb0ELb1ELb0ELb1ELb0ELb0ELb1ELb0ELb0EEENS1_21CollectiveEpilogueFwdINS6_IJSA_NS7_ILi512EEESA_EEES9_SC_SE_Li256ELb0ELb1ELb0ELb0EEENS1_30DynamicPersistentTileSchedulerILi256ELi128ELb0ELb1ELb1EEEEEEEEEvNT_6ParamsE --------------------------
	.section	.text._ZN7cutlass13device_kernelIN5flash11enable_sm90INS1_16FlashAttnFwdSm90INS1_25CollectiveMainloopFwdSm90ILi2EN4cute5tupleIJNS5_1CILi1EEES8_S8_EEENS6_IJNS7_ILi64EEESA_SA_EEELi512ENS_6half_tEfNS_4arch4Sm90ELb1ELb0ELb0ELb0ELb1ELb0ELb1ELb0ELb0ELb1ELb0ELb0EEENS1_21CollectiveEpilogueFwdINS6_IJSA_NS7_ILi512EEESA_EEES9_SC_SE_Li256ELb0ELb1ELb0ELb0EEENS1_30DynamicPersistentTileSchedulerILi256ELi128ELb0ELb1ELb1EEEEEEEEEvNT_6ParamsE,"ax",@progbits
	.align	128
.text._ZN7cutlass13device_kernelIN5flash11enable_sm90INS1_16FlashAttnFwdSm90INS1_25CollectiveMainloopFwdSm90ILi2EN4cute5tupleIJNS5_1CILi1EEES8_S8_EEENS6_IJNS7_ILi64EEESA_SA_EEELi512ENS_6half_tEfNS_4arch4Sm90ELb1ELb0ELb0ELb0ELb1ELb0ELb1ELb0ELb0ELb1ELb0ELb0EEENS1_21CollectiveEpilogueFwdINS6_IJSA_NS7_ILi512EEESA_EEES9_SC_SE_Li256ELb0ELb1ELb0ELb0EEENS1_30DynamicPersistentTileSchedulerILi256ELi128ELb0ELb1ELb1EEEEEEEEEvNT_6ParamsE:
        .type           _ZN7cutlass13device_kernelIN5flash11enable_sm90INS1_16FlashAttnFwdSm90INS1_25CollectiveMainloopFwdSm90ILi2EN4cute5tupleIJNS5_1CILi1EEES8_S8_EEENS6_IJNS7_ILi64EEESA_SA_EEELi512ENS_6half_tEfNS_4arch4Sm90ELb1ELb0ELb0ELb0ELb1ELb0ELb1ELb0ELb0ELb1ELb0ELb0EEENS1_21CollectiveEpilogueFwdINS6_IJSA_NS7_ILi512EEESA_EEES9_SC_SE_Li256ELb0ELb1ELb0ELb0EEENS1_30DynamicPersistentTileSchedulerILi256ELi128ELb0ELb1ELb1EEEEEEEEEvNT_6ParamsE,@function
        .size           _ZN7cutlass13device_kernelIN5flash11enable_sm90INS1_16FlashAttnFwdSm90INS1_25CollectiveMainloopFwdSm90ILi2EN4cute5tupleIJNS5_1CILi1EEES8_S8_EEENS6_IJNS7_ILi64EEESA_SA_EEELi512ENS_6half_tEfNS_4arch4Sm90ELb1ELb0ELb0ELb0ELb1ELb0ELb1ELb0ELb0ELb1ELb0ELb0EEENS1_21CollectiveEpilogueFwdINS6_IJSA_NS7_ILi512EEESA_EEES9_SC_SE_Li256ELb0ELb1ELb0ELb0EEENS1_30DynamicPersistentTileSchedulerILi256ELi128ELb0ELb1ELb1EEEEEEEEEvNT_6ParamsE,(.L_x_31 - _ZN7cutlass13device_kernelIN5flash11enable_sm90INS1_16FlashAttnFwdSm90INS1_25CollectiveMainloopFwdSm90ILi2EN4cute5tupleIJNS5_1CILi1EEES8_S8_EEENS6_IJNS7_ILi64EEESA_SA_EEELi512ENS_6half_tEfNS_4arch4Sm90ELb1ELb0ELb0ELb0ELb1ELb0ELb1ELb0ELb0ELb1ELb0ELb0EEENS1_21CollectiveEpilogueFwdINS6_IJSA_NS7_ILi512EEESA_EEES9_SC_SE_Li256ELb0ELb1ELb0ELb0EEENS1_30DynamicPersistentTileSchedulerILi256ELi128ELb0ELb1ELb1EEEEEEEEEvNT_6ParamsE)
        .other          _ZN7cutlass13device_kernelIN5flash11enable_sm90INS1_16FlashAttnFwdSm90INS1_25CollectiveMainloopFwdSm90ILi2EN4cute5tupleIJNS5_1CILi1EEES8_S8_EEENS6_IJNS7_ILi64EEESA_SA_EEELi512ENS_6half_tEfNS_4arch4Sm90ELb1ELb0ELb0ELb0ELb1ELb0ELb1ELb0ELb0ELb1ELb0ELb0EEENS1_21CollectiveEpilogueFwdINS6_IJSA_NS7_ILi512EEESA_EEES9_SC_SE_Li256ELb0ELb1ELb0ELb0EEENS1_30DynamicPersistentTileSchedulerILi256ELi128ELb0ELb1ELb1EEEEEEEEEvNT_6ParamsE,@"STO_CUDA_ENTRY STV_DEFAULT"
_ZN7cutlass13device_kernelIN5flash11enable_sm90INS1_16FlashAttnFwdSm90INS1_25CollectiveMainloopFwdSm90ILi2EN4cute5tupleIJNS5_1CILi1EEES8_S8_EEENS6_IJNS7_ILi64EEESA_SA_EEELi512ENS_6half_tEfNS_4arch4Sm90ELb1ELb0ELb0ELb0ELb1ELb0ELb1ELb0ELb0ELb1ELb0ELb0EEENS1_21CollectiveEpilogueFwdINS6_IJSA_NS7_ILi512EEESA_EEES9_SC_SE_Li256ELb0ELb1ELb0ELb0EEENS1_30DynamicPersistentTileSchedulerILi256ELi128ELb0ELb1ELb1EEEEEEEEEvNT_6ParamsE:
[----:B------:R-:W-:Y:S01]  /*0000*/  LDC R1, c[0x0][0x37c] ;  /* 0x0000df00ff017b82 */ /* 0x000fe20000000800 */
[----:B------:R-:W-:Y:S05]  /*0010*/  EXIT ;  /* 0x000000000000794d */ /* 0x000fea0003800000 */
.L_x_13:
        /* <DEDUP_REMOVED lines=14> */
.L_x_31:


//--------------------- .text._ZN7cutlass13device_kernelIN5flash11enable_sm90INS1_16FlashAttnFwdSm90INS1_25CollectiveMainloopFwdSm90ILi2EN4cute5tupleIJNS5_1CILi1EEES8_S8_EEENS6_IJNS7_ILi64EEESA_SA_EEELi512ENS_6half_tEfNS_4arch4Sm90ELb1ELb0ELb0ELb1ELb1ELb0ELb0ELb0ELb0ELb1ELb0ELb0EEENS1_21CollectiveEpilogueFwdINS6_IJSA_NS7_ILi512EEESA_EEES9_SC_SE_Li256ELb1ELb1ELb0ELb0EEENS1_36VarlenDynamicPersistentTileSchedulerILi64ELi64ELi256ELi128ELb0ELb1ELb1ELb1ELb1ELb1EEEEEEEEEvNT_6ParamsE --------------------------
	.section	.text._ZN7cutlass13device_kernelIN5flash11enable_sm90INS1_16FlashAttnFwdSm90INS1_25CollectiveMainloopFwdSm90ILi2EN4cute5tupleIJNS5_1CILi1EEES8_S8_EEENS6_IJNS7_ILi64EEESA_SA_EEELi512ENS_6half_tEfNS_4arch4Sm90ELb1ELb0ELb0ELb1ELb1ELb0ELb0ELb0ELb0ELb1ELb0ELb0EEENS1_21CollectiveEpilogueFwdINS6_IJSA_NS7_ILi512EEESA_EEES9_SC_SE_Li256ELb1ELb1ELb0ELb0EEENS1_36VarlenDynamicPersistentTileSchedulerILi64ELi64ELi256ELi128ELb0ELb1ELb1ELb1ELb1ELb1EEEEEEEEEvNT_6ParamsE,"ax",@progbits
	.align	128
.text._ZN7cutlass13device_kernelIN5flash11enable_sm90INS1_16FlashAttnFwdSm90INS1_25CollectiveMainloopFwdSm90ILi2EN4cute5tupleIJNS5_1CILi1EEES8_S8_EEENS6_IJNS7_ILi64EEESA_SA_EEELi512ENS_6half_tEfNS_4arch4Sm90ELb1ELb0ELb0ELb1ELb1ELb0ELb0ELb0ELb0ELb1ELb0ELb0EEENS1_21CollectiveEpilogueFwdINS6_IJSA_NS7_ILi512EEESA_EEES9_SC_SE_Li256ELb1ELb1ELb0ELb0EEENS1_36VarlenDynamicPersistentTileSchedulerILi64ELi64ELi256ELi128ELb0ELb1ELb1ELb1ELb1ELb1EEEEEEEEEvNT_6ParamsE:
        .type           _ZN7cutlass13device_kernelIN5flash11enable_sm90INS1_16FlashAttnFwdSm90INS1_25CollectiveMainloopFwdSm90ILi2EN4cute5tupleIJNS5_1CILi1EEES8_S8_EEENS6_IJNS7_ILi64EEESA_SA_EEELi512ENS_6half_tEfNS_4arch4Sm90ELb1ELb0ELb0ELb1ELb1ELb0ELb0ELb0ELb0ELb1ELb0ELb0EEENS1_21CollectiveEpilogueFwdINS6_IJSA_NS7_ILi512EEESA_EEES9_SC_SE_Li256ELb1ELb1ELb0ELb0EEENS1_36VarlenDynamicPersistentTileSchedulerILi64ELi64ELi256ELi128ELb0ELb1ELb1ELb1ELb1ELb1EEEEEEEEEvNT_6ParamsE,@function
        .size           _ZN7cutlass13device_kernelIN5flash11enable_sm90INS1_16FlashAttnFwdSm90INS1_25CollectiveMainloopFwdSm90ILi2EN4cute5tupleIJNS5_1CILi1EEES8_S8_EEENS6_IJNS7_ILi64EEESA_SA_EEELi512ENS_6half_tEfNS_4arch4Sm90ELb1ELb0ELb0ELb1ELb1ELb0ELb0ELb0ELb0ELb1ELb0ELb0EEENS1_21CollectiveEpilogueFwdINS6_IJSA_NS7_ILi512EEESA_EEES9_SC_SE_Li256ELb1ELb1ELb0ELb0EEENS1_36VarlenDynamicPersistentTileSchedulerILi64ELi64ELi256ELi128ELb0ELb1ELb1ELb1ELb1ELb1EEEEEEEEEvNT_6ParamsE,(.L_x_32 - _ZN7cutlass13device_kernelIN5flash11enable_sm90INS1_16FlashAttnFwdSm90INS1_25CollectiveMainloopFwdSm90ILi2EN4cute5tupleIJNS5_1CILi1EEES8_S8_EEENS6_IJNS7_ILi64EEESA_SA_EEELi512ENS_6half_tEfNS_4arch4Sm90ELb1ELb0ELb0ELb1ELb1ELb0ELb0ELb0ELb0ELb1ELb0ELb0EEENS1_21CollectiveEpilogueFwdINS6_IJSA_NS7_ILi512EEESA_EEES9_SC_SE_Li256ELb1ELb1ELb0ELb0EEENS1_36VarlenDynamicPersistentTileSchedulerILi64ELi64ELi256ELi128ELb0ELb1ELb1ELb1ELb1ELb1EEEEEEEEEvNT_6ParamsE)
        .other          _ZN7cutlass13device_kernelIN5flash11enable_sm90INS1_16FlashAttnFwdSm90INS1_25CollectiveMainloopFwdSm90ILi2EN4cute5tupleIJNS5_1CILi1EEES8_S8_EEENS6_IJNS7_ILi64EEESA_SA_EEELi512ENS_6half_tEfNS_4arch4Sm90ELb1ELb0ELb0ELb1ELb1ELb0ELb0ELb0ELb0ELb1ELb0ELb0EEENS1_21CollectiveEpilogueFwdINS6_IJSA_NS7_ILi512EEESA_EEES9_SC_SE_Li256ELb1ELb1ELb0ELb0EEENS1_36VarlenDynamicPersistentTileSchedulerILi64ELi64ELi256ELi128ELb0ELb1ELb1ELb1ELb1ELb1EEEEEEEEEvNT_6ParamsE,@"STO_CUDA_ENTRY STV_DEFAULT"
_ZN7cutlass13device_kernelIN5flash11enable_sm90INS1_16FlashAttnFwdSm90INS1_25CollectiveMainloopFwdSm90ILi2EN4cute5tupleIJNS5_1CILi1EEES8_S8_EEENS6_IJNS7_ILi64EEESA_SA_EEELi512ENS_6half_tEfNS_4arch4Sm90ELb1ELb0ELb0ELb1ELb1ELb0ELb0ELb0ELb0ELb1ELb0ELb0EEENS1_21CollectiveEpilogueFwdINS6_IJSA_NS7_ILi512EEESA_EEES9_SC_SE_Li256ELb1ELb1ELb0ELb0EEENS1_36VarlenDynamicPersistentTileSchedulerILi64ELi64ELi256ELi128ELb0ELb1ELb1ELb1ELb1ELb1EEEEEEEEEvNT_6ParamsE:
[----:B------:R-:W-:Y:S01]  /*0000*/  LDC R1, c[0x0][0x37c] ;  /* 0x0000df00ff017b82 */ /* 0x000fe20000000800 */
[----:B------:R-:W-:Y:S05]  /*0010*/  EXIT ;  /* 0x000000000000794d */ /* 0x000fea0003800000 */
.L_x_14:
        /* <DEDUP_REMOVED lines=14> */
.L_x_32:


//--------------------- .text._ZN7cutlass13device_kernelIN5flash11enable_sm90INS1_16FlashAttnFwdSm90INS1_25CollectiveMainloopFwdSm90ILi2EN4cute5tupleIJNS5_1CILi1EEES8_S8_EEENS6_IJNS7_ILi64EEESA_SA_EEELi512ENS_6half_tEfNS_4arch4Sm90ELb1ELb0ELb0ELb1ELb1ELb1ELb0ELb0ELb0ELb1ELb0ELb0EEENS1_21CollectiveEpilogueFwdINS6_IJSA_NS7_ILi512EEESA_EEES9_SC_SE_Li256ELb1ELb1ELb0ELb0EEENS1_36VarlenDynamicPersistentTileSchedulerILi64ELi64ELi256ELi128ELb0ELb1ELb1ELb1ELb1ELb1EEEEEEEEEvNT_6ParamsE --------------------------
	.section	.text._ZN7cutlass13device_kernelIN5flash11enable_sm90INS1_16FlashAttnFwdSm90INS1_25CollectiveMainloopFwdSm90ILi2EN4cute5tupleIJNS5_1CILi1EEES8_S8_EEENS6_IJNS7_ILi64EEESA_SA_EEELi512ENS_6half_tEfNS_4arch4Sm90ELb1ELb0ELb0ELb1ELb1ELb1ELb0ELb0ELb0ELb1ELb0ELb0EEENS1_21CollectiveEpilogueFwdINS6_IJSA_NS7_ILi512EEESA_EEES9_SC_SE_Li256ELb1ELb1ELb0ELb0EEENS1_36VarlenDynamicPersistentTileSchedulerILi64ELi64ELi256ELi128ELb0ELb1ELb1ELb1ELb1ELb1EEEEEEEEEvNT_6ParamsE,"ax",@progbits
	.align	128
.text._ZN7cutlass13device_kernelIN5flash11enable_sm90INS1_16FlashAttnFwdSm90INS1_25CollectiveMainloopFwdSm90ILi2EN4cute5tupleIJNS5_1CILi1EEES8_S8_EEENS6_IJNS7_ILi64EEESA_SA_EEELi512ENS_6half_tEfNS_4arch4Sm90ELb1ELb0ELb0ELb1ELb1ELb1ELb0ELb0ELb0ELb1ELb0ELb0EEENS1_21CollectiveEpilogueFwdINS6_IJSA_NS7_ILi512EEESA_EEES9_SC_SE_Li256ELb1ELb1ELb0ELb0EEENS1_36VarlenDynamicPersistentTileSchedulerILi64ELi64ELi256ELi128ELb0ELb1ELb1ELb1ELb1ELb1EEEEEEEEEvNT_6ParamsE:
        .type           _ZN7cutlass13device_kernelIN5flash11enable_sm90INS1_16FlashAttnFwdSm90INS1_25CollectiveMainloopFwdSm90ILi2EN4cute5tupleIJNS5_1CILi1EEES8_S8_EEENS6_IJNS7_ILi64EEESA_SA_EEELi512ENS_6half_tEfNS_4arch4Sm90ELb1ELb0ELb0ELb1ELb1ELb1ELb0ELb0ELb0ELb1ELb0ELb0EEENS1_21CollectiveEpilogueFwdINS6_IJSA_NS7_ILi512EEESA_EEES9_SC_SE_Li256ELb1ELb1ELb0ELb0EEENS1_36VarlenDynamicPersistentTileSchedulerILi64ELi64ELi256ELi128ELb0ELb1ELb1ELb1ELb1ELb1EEEEEEEEEvNT_6ParamsE,@function
        .size           _ZN7cutlass13device_kernelIN5flash11enable_sm90INS1_16FlashAttnFwdSm90INS1_25CollectiveMainloopFwdSm90ILi2EN4cute5tupleIJNS5_1CILi1EEES8_S8_EEENS6_IJNS7_ILi64EEESA_SA_EEELi512ENS_6half_tEfNS_4arch4Sm90ELb1ELb0ELb0ELb1ELb1ELb1ELb0ELb0ELb0ELb1ELb0ELb0EEENS1_21CollectiveEpilogueFwdINS6_IJSA_NS7_ILi512EEESA_EEES9_SC_SE_Li256ELb1ELb1ELb0ELb0EEENS1_36VarlenDynamicPersistentTileSchedulerILi64ELi64ELi256ELi128ELb0ELb1ELb1ELb1ELb1ELb1EEEEEEEEEvNT_6ParamsE,(.L_x_33 - _ZN7cutlass13device_kernelIN5flash11enable_sm90INS1_16FlashAttnFwdSm90INS1_25CollectiveMainloopFwdSm90ILi2EN4cute5tupleIJNS5_1CILi1EEES8_S8_EEENS6_IJNS7_ILi64EEESA_SA_EEELi512ENS_6half_tEfNS_4arch4Sm90ELb1ELb0ELb0ELb1ELb1ELb1ELb0ELb0ELb0ELb1ELb0ELb0EEENS1_21CollectiveEpilogueFwdINS6_IJSA_NS7_ILi512EEESA_EEES9_SC_SE_Li256ELb1ELb1ELb0ELb0EEENS1_36VarlenDynamicPersistentTileSchedulerILi64ELi64ELi256ELi128ELb0ELb1ELb1ELb1ELb1ELb1EEEEEEEEEvNT_6ParamsE)
        .other          _ZN7cutlass13device_kernelIN5flash11enable_sm90INS1_16FlashAttnFwdSm90INS1_25CollectiveMainloopFwdSm90ILi2EN4cute5tupleIJNS5_1CILi1EEES8_S8_EEENS6_IJNS7_ILi64EEESA_SA_EEELi512ENS_6half_tEfNS_4arch4Sm90ELb1ELb0ELb0ELb1ELb1ELb1ELb0ELb0ELb0ELb1ELb0ELb0EEENS1_21CollectiveEpilogueFwdINS6_IJSA_NS7_ILi512EEESA_EEES9_SC_SE_Li256ELb1ELb1ELb0ELb0EEENS1_36VarlenDynamicPersistentTileSchedulerILi64ELi64ELi256ELi128ELb0ELb1ELb1ELb1ELb1ELb1EEEEEEEEEvNT_6ParamsE,@"STO_CUDA_ENTRY STV_DEFAULT"
_ZN7cutlass13device_kernelIN5flash11enable_sm90INS1_16FlashAttnFwdSm90INS1_25CollectiveMainloopFwdSm90ILi2EN4cute5tupleIJNS5_1CILi1EEES8_S8_EEENS6_IJNS7_ILi64EEESA_SA_EEELi512ENS_6half_tEfNS_4arch4Sm90ELb1ELb0ELb0ELb1ELb1ELb1ELb0ELb0ELb0ELb1ELb0ELb0EEENS1_21CollectiveEpilogueFwdINS6_IJSA_NS7_ILi512EEESA_EEES9_SC_SE_Li256ELb1ELb1ELb0ELb0EEENS1_36VarlenDynamicPersistentTileSchedulerILi64ELi64ELi256ELi128ELb0ELb1ELb1ELb1ELb1ELb1EEEEEEEEEvNT_6ParamsE:
[----:B------:R-:W-:Y:S01]  /*0000*/  LDC R1, c[0x0][0x37c] ;  /* 0x0000df00ff017b82 */ /* 0x000fe20000000800 */
[----:B------:R-:W-:Y:S05]  /*0010*/  EXIT ;  /* 0x000000000000794d */ /* 0x000fea0003800000 */
.L_x_15:
        /* <DEDUP_REMOVED lines=14> */
.L_x_33:


//--------------------- .text._ZN7cutlass13device_kernelIN5flash11enable_sm90INS1_16FlashAttnFwdSm90INS1_25CollectiveMainloopFwdSm90ILi2EN4cute5tupleIJNS5_1CILi1EEES8_S8_EEENS6_IJNS7_ILi64EEESA_SA_EEELi512ENS_6half_tEfNS_4arch4Sm90ELb1ELb0ELb0ELb1ELb1ELb0ELb1ELb0ELb0ELb1ELb0ELb0EEENS1_21CollectiveEpilogueFwdINS6_IJSA_NS7_ILi512EEESA_EEES9_SC_SE_Li256ELb1ELb1ELb0ELb0EEENS1_36VarlenDynamicPersistentTileSchedulerILi64ELi64ELi256ELi128ELb0ELb1ELb1ELb1ELb1ELb1EEEEEEEEEvNT_6ParamsE --------------------------
	.section	.text._ZN7cutlass13device_kernelIN5flash11enable_sm90INS1_16FlashAttnFwdSm90INS1_25CollectiveMainloopFwdSm90ILi2EN4cute5tupleIJNS5_1CILi1EEES8_S8_EEENS6_IJNS7_ILi64EEESA_SA_EEELi512ENS_6half_tEfNS_4arch4Sm90ELb1ELb0ELb0ELb1ELb1ELb0ELb1ELb0ELb0ELb1ELb0ELb0EEENS1_21CollectiveEpilogueFwdINS6_IJSA_NS7_ILi512EEESA_EEES9_SC_SE_Li256ELb1ELb1ELb0ELb0EEENS1_36VarlenDynamicPersistentTileSchedulerILi64ELi64ELi256ELi128ELb0ELb1ELb1ELb1ELb1ELb1EEEEEEEEEvNT_6ParamsE,"ax",@progbits
	.align	128
.text._ZN7cutlass13device_kernelIN5flash11enable_sm90INS1_16FlashAttnFwdSm90INS1_25CollectiveMainloopFwdSm90ILi2EN4cute5tupleIJNS5_1CILi1EEES8_S8_EEENS6_IJNS7_ILi64EEESA_SA_EEELi512ENS_6half_tEfNS_4arch4Sm90ELb1ELb0ELb0ELb1ELb1ELb0ELb1ELb0ELb0ELb1ELb0ELb0EEENS1_21CollectiveEpilogueFwdINS6_IJSA_NS7_ILi512EEESA_EEES9_SC_SE_Li256ELb1ELb1ELb0ELb0EEENS1_36VarlenDynamicPersistentTileSchedulerILi64ELi64ELi256ELi128ELb0ELb1ELb1ELb1ELb1ELb1EEEEEEEEEvNT_6ParamsE:
        .type           _ZN7cutlass13device_kernelIN5flash11enable_sm90INS1_16FlashAttnFwdSm90INS1_25CollectiveMainloopFwdSm90ILi2EN4cute5tupleIJNS5_1CILi1EEES8_S8_EEENS6_IJNS7_ILi64EEESA_SA_EEELi512ENS_6half_tEfNS_4arch4Sm90ELb1ELb0ELb0ELb1ELb1ELb0ELb1ELb0ELb0ELb1ELb0ELb0EEENS1_21CollectiveEpilogueFwdINS6_IJSA_NS7_ILi512EEESA_EEES9_SC_SE_Li256ELb1ELb1ELb0ELb0EEENS1_36VarlenDynamicPersistentTileSchedulerILi64ELi64ELi256ELi128ELb0ELb1ELb1ELb1ELb1ELb1EEEEEEEEEvNT_6ParamsE,@function
        .size           _ZN7cutlass13device_kernelIN5flash11enable_sm90INS1_16FlashAttnFwdSm90INS1_25CollectiveMainloopFwdSm90ILi2EN4cute5tupleIJNS5_1CILi1EEES8_S8_EEENS6_IJNS7_ILi64EEESA_SA_EEELi512ENS_6half_tEfNS_4arch4Sm90ELb1ELb0ELb0ELb1ELb1ELb0ELb1ELb0ELb0ELb1ELb0ELb0EEENS1_21CollectiveEpilogueFwdINS6_IJSA_NS7_ILi512EEESA_EEES9_SC_SE_Li256ELb1ELb1ELb0ELb0EEENS1_36VarlenDynamicPersistentTileSchedulerILi64ELi64ELi256ELi128ELb0ELb1ELb1ELb1ELb1ELb1EEEEEEEEEvNT_6ParamsE,(.L_x_34 - _ZN7cutlass13device_kernelIN5flash11enable_sm90INS1_16FlashAttnFwdSm90INS1_25CollectiveMainloopFwdSm90ILi2EN4cute5tupleIJNS5_1CILi1EEES8_S8_EEENS6_IJNS7_ILi64EEESA_SA_EEELi512ENS_6half_tEfNS_4arch4Sm90ELb1ELb0ELb0ELb1ELb1ELb0ELb1ELb0ELb0ELb1ELb0ELb0EEENS1_21CollectiveEpilogueFwdINS6_IJSA_NS7_ILi512EEESA_EEES9_SC_SE_Li256ELb1ELb1ELb0ELb0EEENS1_36VarlenDynamicPersistentTileSchedulerILi64ELi64ELi256ELi128ELb0ELb1ELb1ELb1ELb1ELb1EEEEEEEEEvNT_6ParamsE)
        .other          _ZN7cutlass13device_kernelIN5flash11enable_sm90INS1_16FlashAttnFwdSm90INS1_25CollectiveMainloopFwdSm90ILi2EN4cute5tupleIJNS5_1CILi1EEES8_S8_EEENS6_IJNS7_ILi64EEESA_SA_EEELi512ENS_6half_tEfNS_4arch4Sm90ELb1ELb0ELb0ELb1ELb1ELb0ELb1ELb0ELb0ELb1ELb0ELb0EEENS1_21CollectiveEpilogueFwdINS6_IJSA_NS7_ILi512EEESA_EEES9_SC_SE_Li256ELb1ELb1ELb0ELb0EEENS1_36VarlenDynamicPersistentTileSchedulerILi64ELi64ELi256ELi128ELb0ELb1ELb1ELb1ELb1ELb1EEEEEEEEEvNT_6ParamsE,@"STO_CUDA_ENTRY STV_DEFAULT"
_ZN7cutlass13device_kernelIN5flash11enable_sm90INS1_16FlashAttnFwdSm90INS1_25CollectiveMainloopFwdSm90ILi2EN4cute5tupleIJNS5_1CILi1EEES8_S8_EEENS6_IJNS7_ILi64EEESA_SA_EEELi512ENS_6half_tEfNS_4arch4Sm90ELb1ELb0ELb0ELb1ELb1ELb0ELb1ELb0ELb0ELb1ELb0ELb0EEENS1_21CollectiveEpilogueFwdINS6_IJSA_NS7_ILi512EEESA_EEES9_SC_SE_Li256ELb1ELb1ELb0ELb0EEENS1_36VarlenDynamicPersistentTileSchedulerILi64ELi64ELi256ELi128ELb0ELb1ELb1ELb1ELb1ELb1EEEEEEEEEvNT_6ParamsE:
[----:B------:R-:W-:Y:S01]  /*0000*/  LDC R1, c[0x0][0x37c] ;  /* 0x0000df00ff017b82 */ /* 0x000fe20000000800 */
[----:B------:R-:W-:Y:S05]  /*0010*/  EXIT ;  /* 0x000000000000794d */ /* 0x000fea0003800000 */
.L_x_16:
        /* <DEDUP_REMOVED lines=14> */
.L_x_34:


//--------------------- .text._ZN7cutlass13device_kernelIN5flash11enable_sm90INS1_16FlashAttnFwdSm90INS1_25CollectiveMainloopFwdSm90ILi2EN4cute5tupleIJNS5_1CILi1EEES8_S8_EEENS6_IJNS7_ILi64EEESA_SA_EEELi512ENS_6half_tEfNS_4arch4Sm90ELb1ELb0ELb0ELb1ELb1ELb1ELb1ELb0ELb0ELb1ELb0ELb0EEENS1_21CollectiveEpilogueFwdINS6_IJSA_NS7_ILi512EEESA_EEES9_SC_SE_Li256ELb1ELb1ELb0ELb0EEENS1_36VarlenDynamicPersistentTileSchedulerILi64ELi64ELi256ELi128ELb0ELb1ELb1ELb1ELb1ELb1EEEEEEEEEvNT_6ParamsE --------------------------
	.section	.text._ZN7cutlass13device_kernelIN5flash11enable_sm90INS1_16FlashAttnFwdSm90INS1_25CollectiveMainloopFwdSm90ILi2EN4cute5tupleIJNS5_1CILi1EEES8_S8_EEENS6_IJNS7_ILi64EEESA_SA_EEELi512ENS_6half_tEfNS_4arch4Sm90ELb1ELb0ELb0ELb1ELb1ELb1ELb1ELb0ELb0ELb1ELb0ELb0EEENS1_21CollectiveEpilogueFwdINS6_IJSA_NS7_ILi512EEESA_EEES9_SC_SE_Li256ELb1ELb1ELb0ELb0EEENS1_36VarlenDynamicPersistentTileSchedulerILi64ELi64ELi256ELi128ELb0ELb1ELb1ELb1ELb1ELb1EEEEEEEEEvNT_6ParamsE,"ax",@progbits
	.align	128
.text._ZN7cutlass13device_kernelIN5flash11enable_sm90INS1_16FlashAttnFwdSm90INS1_25CollectiveMainloopFwdSm90ILi2EN4cute5tupleIJNS5_1CILi1EEES8_S8_EEENS6_IJNS7_ILi64EEESA_SA_EEELi512ENS_6half_tEfNS_4arch4Sm90ELb1ELb0ELb0ELb1ELb1ELb1ELb1ELb0ELb0ELb1ELb0ELb0EEENS1_21CollectiveEpilogueFwdINS6_IJSA_NS7_ILi512EEESA_EEES9_SC_SE_Li256ELb1ELb1ELb0ELb0EEENS1_36VarlenDynamicPersistentTileSchedulerILi64ELi64ELi256ELi128ELb0ELb1ELb1ELb1ELb1ELb1EEEEEEEEEvNT_6ParamsE:
        .type           _ZN7cutlass13device_kernelIN5flash11enable_sm90INS1_16FlashAttnFwdSm90INS1_25CollectiveMainloopFwdSm90ILi2EN4cute5tupleIJNS5_1CILi1EEES8_S8_EEENS6_IJNS7_ILi64EEESA_SA_EEELi512ENS_6half_tEfNS_4arch4Sm90ELb1ELb0ELb0ELb1ELb1ELb1ELb1ELb0ELb0ELb1ELb0ELb0EEENS1_21CollectiveEpilogueFwdINS6_IJSA_NS7_ILi512EEESA_EEES9_SC_SE_Li256ELb1ELb1ELb0ELb0EEENS1_36VarlenDynamicPersistentTileSchedulerILi64ELi64ELi256ELi128ELb0ELb1ELb1ELb1ELb1ELb1EEEEEEEEEvNT_6ParamsE,@function
        .size           _ZN7cutlass13device_kernelIN5flash11enable_sm90INS1_16FlashAttnFwdSm90INS1_25CollectiveMainloopFwdSm90ILi2EN4cute5tupleIJNS5_1CILi1EEES8_S8_EEENS6_IJNS7_ILi64EEESA_SA_EEELi512ENS_6half_tEfNS_4arch4Sm90ELb1ELb0ELb0ELb1ELb1ELb1ELb1ELb0ELb0ELb1ELb0ELb0EEENS1_21CollectiveEpilogueFwdINS6_IJSA_NS7_ILi512EEESA_EEES9_SC_SE_Li256ELb1ELb1ELb0ELb0EEENS1_36VarlenDynamicPersistentTileSchedulerILi64ELi64ELi256ELi128ELb0ELb1ELb1ELb1ELb1ELb1EEEEEEEEEvNT_6ParamsE,(.L_x_35 - _ZN7cutlass13device_kernelIN5flash11enable_sm90INS1_16FlashAttnFwdSm90INS1_25CollectiveMainloopFwdSm90ILi2EN4cute5tupleIJNS5_1CILi1EEES8_S8_EEENS6_IJNS7_ILi64EEESA_SA_EEELi512ENS_6half_tEfNS_4arch4Sm90ELb1ELb0ELb0ELb1ELb1ELb1ELb1ELb0ELb0ELb1ELb0ELb0EEENS1_21CollectiveEpilogueFwdINS6_IJSA_NS7_ILi512EEESA_EEES9_SC_SE_Li256ELb1ELb1ELb0ELb0EEENS1_36VarlenDynamicPersistentTileSchedulerILi64ELi64ELi256ELi128ELb0ELb1ELb1ELb1ELb1ELb1EEEEEEEEEvNT_6ParamsE)
        .other          _ZN7cutlass13device_kernelIN5flash11enable_sm90INS1_16FlashAttnFwdSm90INS1_25CollectiveMainloopFwdSm90ILi2EN4cute5tupleIJNS5_1CILi1EEES8_S8_EEENS6_IJNS7_ILi64EEESA_SA_EEELi512ENS_6half_tEfNS_4arch4Sm90ELb1ELb0ELb0ELb1ELb1ELb1ELb1ELb0ELb0ELb1ELb0ELb0EEENS1_21CollectiveEpilogueFwdINS6_IJSA_NS7_ILi512EEESA_EEES9_SC_SE_Li256ELb1ELb1ELb0ELb0EEENS1_36VarlenDynamicPersistentTileSchedulerILi64ELi64ELi256ELi128ELb0ELb1ELb1ELb1ELb1ELb1EEEEEEEEEvNT_6ParamsE,@"STO_CUDA_ENTRY STV_DEFAULT"
_ZN7cutlass13device_kernelIN5flash11enable_sm90INS1_16FlashAttnFwdSm90INS1_25CollectiveMainloopFwdSm90ILi2EN4cute5tupleIJNS5_1CILi1EEES8_S8_EEENS6_IJNS7_ILi64EEESA_SA_EEELi512ENS_6half_tEfNS_4arch4Sm90ELb1ELb0ELb0ELb1ELb1ELb1ELb1ELb0ELb0ELb1ELb0ELb0EEENS1_21CollectiveEpilogueFwdINS6_IJSA_NS7_ILi512EEESA_EEES9_SC_SE_Li256ELb1ELb1ELb0ELb0EEENS1_36VarlenDynamicPersistentTileSchedulerILi64ELi64ELi256ELi128ELb0ELb1ELb1ELb1ELb1ELb1EEEEEEEEEvNT_6ParamsE:
[----:B------:R-:W-:Y:S01]  /*0000*/  LDC R1, c[0x0][0x37c] ;  /* 0x0000df00ff017b82 */ /* 0x000fe20000000800 */
[----:B------:R-:W-:Y:S05]  /*0010*/  EXIT ;  /* 0x000000000000794d */ /* 0x000fea0003800000 */
.L_x_17:
        /* <DEDUP_REMOVED lines=14> */
.L_x_35:


//--------------------- .nv.shared.reserved.0     --------------------------
	.section	.nv.shared.reserved.0,"aw",@nobits
	.weak		__nv_reservedSMEM_offset_0_alias
	.size		__nv_reservedSMEM_offset_0_alias, 0, 64
	.other		__nv_reservedSMEM_offset_0_alias,@"STO_CUDA_RESERVED_SHARED STV_DEFAULT"
__nv_reservedSMEM_offset_0_alias:
	.zero		0
	.zero		64


//--------------------- .nv.global                --------------------------
	.section	.nv.global,"aw",@nobits
.nv.global:
	.type		_ZN75_INTERNAL_c007a0d3_39_flash_fwd_hdim64_512_fp16_paged_sm90_cu_e763cb1e_32354cute1_E,@object
	.size		_ZN75_INTERNAL_c007a0d3_39_flash_fwd_hdim64_512_fp16_paged_sm90_cu_e763cb1e_32354cute1_E,(_ZN75_INTERNAL_c007a0d3_39_flash_fwd_hdim64_512_fp16_paged_sm90_cu_e763cb1e_32354cuda3std3__45__cpo6cbeginE - _ZN75_INTERNAL_c007a0d3_39_flash_fwd_hdim64_512_fp16_paged_sm90_cu_e763cb1e_32354cute1_E)
_ZN75_INTERNAL_c007a0d3_39_flash_fwd_hdim64_512_fp16_paged_sm90_cu_e763cb1e_32354cute1_E:
	.zero		1
	.type		_ZN75_INTERNAL_c007a0d3_39_flash_fwd_hdim64_512_fp16_paged_sm90_cu_e763cb1e_32354cuda3std3__45__cpo6cbeginE,@object
	.size		_ZN75_INTERNAL_c007a0d3_39_flash_fwd_hdim64_512_fp16_paged_sm90_cu_e763cb1e_32354cuda3std3__45__cpo6cbeginE,(_ZN75_INTERNAL_c007a0d3_39_flash_fwd_hdim64_512_fp16_paged_sm90_cu_e763cb1e_32354cuda3std3__48in_placeE - _ZN75_INTERNAL_c007a0d3_39_flash_fwd_hdim64_512_fp16_paged_sm90_cu_e763cb1e_32354cuda3std3__45__cpo6cbeginE)
_ZN75_INTERNAL_c007a0d3_39_flash_fwd_hdim64_512_fp16_paged_sm90_cu_e763cb1e_32354cuda3std3__45__cpo6cbeginE:
	.zero		1
	.type		_ZN75_INTERNAL_c007a0d3_39_flash_fwd_hdim64_512_fp16_paged_sm90_cu_e763cb1e_32354cuda3std3__48in_placeE,@object
	.size		_ZN75_INTERNAL_c007a0d3_39_flash_fwd_hdim64_512_fp16_paged_sm90_cu_e763cb1e_32354cuda3std3__48in_placeE,(_ZN75_INTERNAL_c007a0d3_39_flash_fwd_hdim64_512_fp16_paged_sm90_cu_e763cb1e_32354cuda3std6ranges3__45__cpo9iter_moveE - _ZN75_INTERNAL_c007a0d3_39_flash_fwd_hdim64_512_fp16_paged_sm90_cu_e763cb1e_32354cuda3std3__48in_placeE)
_ZN75_INTERNAL_c007a0d3_39_flash_fwd_hdim64_512_fp16_paged_sm90_cu_e763cb1e_32354cuda3std3__48in_placeE:
	.zero		1
	.type		_ZN75_INTERNAL_c007a0d3_39_flash_fwd_hdim64_512_fp16_paged_sm90_cu_e763cb1e_32354cuda3std6ranges3__45__cpo9iter_moveE,@object
	.size		_ZN75_INTERNAL_c007a0d3_39_flash_fwd_hdim64_512_fp16_paged_sm90_cu_e763cb1e_32354cuda3std6ranges3__45__cpo9iter_moveE,(_ZN75_INTERNAL_c007a0d3_39_flash_fwd_hdim64_512_fp16_paged_sm90_cu_e763cb1e_32354cuda3std3__45__cpo5beginE - _ZN75_INTERNAL_c007a0d3_39_flash_fwd_hdim64_512_fp16_paged_sm90_cu_e763cb1e_32354cuda3std6ranges3__45__cpo9iter_moveE)
_ZN75_INTERNAL_c007a0d3_39_flash_fwd_hdim64_512_fp16_paged_sm90_cu_e763cb1e_32354cuda3std6ranges3__45__cpo9iter_moveE:
	.zero		1
	.type		_ZN75_INTERNAL_c007a0d3_39_flash_fwd_hdim64_512_fp16_paged_sm90_cu_e763cb1e_32354cuda3std3__45__cpo5beginE,@object
	.size		_ZN75_INTERNAL_c007a0d3_39_flash_fwd_hdim64_512_fp16_paged_sm90_cu_e763cb1e_32354cuda3std3__45__cpo5beginE,(_ZN75_INTERNAL_c007a0d3_39_flash_fwd_hdim64_512_fp16_paged_sm90_cu_e763cb1e_32354cuda3std3__477_GLOBAL__N__c007a0d3_39_flash_fwd_hdim64_512_fp16_paged_sm90_cu_e763cb1e_32356ignoreE - _ZN75_INTERNAL_c007a0d3_39_flash_fwd_hdim64_512_fp16_paged_sm90_cu_e763cb1e_32354cuda3std3__45__cpo5beginE)
_ZN75_INTERNAL_c007a0d3_39_flash_fwd_hdim64_512_fp16_paged_sm90_cu_e763cb1e_32354cuda3std3__45__cpo5beginE:
	.zero		1
	.type		_ZN75_INTERNAL_c007a0d3_39_flash_fwd_hdim64_512_fp16_paged_sm90_cu_e763cb1e_32354cuda3std3__477_GLOBAL__N__c007a0d3_39_flash_fwd_hdim64_512_fp16_paged_sm90_cu_e763cb1e_32356ignoreE,@object
	.size		_ZN75_INTERNAL_c007a0d3_39_flash_fwd_hdim64_512_fp16_paged_sm90_cu_e763cb1e_32354cuda3std3__477_GLOBAL__N__c007a0d3_39_flash_fwd_hdim64_512_fp16_paged_sm90_cu_e763cb1e_32356ignoreE,(_ZN75_INTERNAL_c007a0d3_39_flash_fwd_hdim64_512_fp16_paged_sm90_cu_e763cb1e_32354cute7productE - _ZN75_INTERNAL_c007a0d3_39_flash_fwd_hdim64_512_fp16_paged_sm90_cu_e763cb1e_32354cuda3std3__477_GLOBAL__N__c007a0d3_39_flash_fwd_hdim64_512_fp16_paged_sm90_cu_e763cb1e_32356ignoreE)
_ZN75_INTERNAL_c007a0d3_39_flash_fwd_hdim64_512_fp16_paged_sm90_cu_e763cb1e_32354cuda3std3__477_GLOBAL__N__c007a0d3_39_flash_fwd_hdim64_512_fp16_paged_sm90_cu_e763cb1e_32356ignoreE:
	.zero		1
	.type		_ZN75_INTERNAL_c007a0d3_39_flash_fwd_hdim64_512_fp16_paged_sm90_cu_e763cb1e_32354cute7productE,@object
	.size		_ZN75_INTERNAL_c007a0d3_39_flash_fwd_hdim64_512_fp16_paged_sm90_cu_e763cb1e_32354cute7productE,(_ZN75_INTERNAL_c007a0d3_39_flash_fwd_hdim64_512_fp16_paged_sm90_cu_e763cb1e_32354cuda3std3__45__cpo3endE - _ZN75_INTERNAL_c007a0d3_39_flash_fwd_hdim64_512_fp16_paged_sm90_cu_e763cb1e_32354cute7productE)
_ZN75_INTERNAL_c007a0d3_39_flash_fwd_hdim64_512_fp16_paged_sm90_cu_e763cb1e_32354cute7productE:
	.zero		1
	.type		_ZN75_INTERNAL_c007a0d3_39_flash_fwd_hdim64_512_fp16_paged_sm90_cu_e763cb1e_32354cuda3std3__45__cpo3endE,@object
	.size		_ZN75_INTERNAL_c007a0d3_39_flash_fwd_hdim64_512_fp16_paged_sm90_cu_e763cb1e_32354cuda3std3__45__cpo3endE,(_ZN75_INTERNAL_c007a0d3_39_flash_fwd_hdim64_512_fp16_paged_sm90_cu_e763cb1e_32354cuda3std3__419piecewise_constructE - _ZN75_INTERNAL_c007a0d3_39_flash_fwd_hdim64_512_fp16_paged_sm90_cu_e763cb1e_32354cuda3std3__45__cpo3endE)
_ZN75_INTERNAL_c007a0d3_39_flash_fwd_hdim64_512_fp16_paged_sm90_cu_e763cb1e_32354cuda3std3__45__cpo3endE:
	.zero		1
	.type		_ZN75_INTERNAL_c007a0d3_39_flash_fwd_hdim64_512_fp16_paged_sm90_cu_e763cb1e_32354cuda3std3__419piecewise_constructE,@object
	.size		_ZN75_INTERNAL_c007a0d3_39_flash_fwd_hdim64_512_fp16_paged_sm90_cu_e763cb1e_32354cuda3std3__419piecewise_constructE,(_ZN75_INTERNAL_c007a0d3_39_flash_fwd_hdim64_512_fp16_paged_sm90_cu_e763cb1e_32354cuda3std3__45__cpo4cendE - _ZN75_INTERNAL_c007a0d3_39_flash_fwd_hdim64_512_fp16_paged_sm90_cu_e763cb1e_32354cuda3std3__419piecewise_constructE)
_ZN75_INTERNAL_c007a0d3_39_flash_fwd_hdim64_512_fp16_paged_sm90_cu_e763cb1e_32354cuda3std3__419piecewise_constructE:
	.zero		1
	.type		_ZN75_INTERNAL_c007a0d3_39_flash_fwd_hdim64_512_fp16_paged_sm90_cu_e763cb1e_32354cuda3std3__45__cpo4cendE,@object
	.size		_ZN75_INTERNAL_c007a0d3_39_flash_fwd_hdim64_512_fp16_paged_sm90_cu_e763cb1e_32354cuda3std3__45__cpo4cendE,(_ZN75_INTERNAL_c007a0d3_39_flash_fwd_hdim64_512_fp16_paged_sm90_cu_e763cb1e_32354cuda3std6ranges3__45__cpo4swapE - _ZN75_INTERNAL_c007a0d3_39_flash_fwd_hdim64_512_fp16_paged_sm90_cu_e763cb1e_32354cuda3std3__45__cpo4cendE)
_ZN75_INTERNAL_c007a0d3_39_flash_fwd_hdim64_512_fp16_paged_sm90_cu_e763cb1e_32354cuda3std3__45__cpo4cendE:
	.zero		1
	.type		_ZN75_INTERNAL_c007a0d3_39_flash_fwd_hdim64_512_fp16_paged_sm90_cu_e763cb1e_32354cuda3std6ranges3__45__cpo4swapE,@object
	.size		_ZN75_INTERNAL_c007a0d3_39_flash_fwd_hdim64_512_fp16_paged_sm90_cu_e763cb1e_32354cuda3std6ranges3__45__cpo4swapE,(.L_7 - _ZN75_INTERNAL_c007a0d3_39_flash_fwd_hdim64_512_fp16_paged_sm90_cu_e763cb1e_32354cuda3std6ranges3__45__cpo4swapE)
_ZN75_INTERNAL_c007a0d3_39_flash_fwd_hdim64_512_fp16_paged_sm90_cu_e763cb1e_32354cuda3std6ranges3__45__cpo4swapE:
	.zero		1
.L_7:


//--------------------- .nv.constant0._ZN7cutlass13device_kernelIN5flash11enable_sm90INS1_16FlashAttnFwdSm90INS1_25CollectiveMainloopFwdSm90ILi2EN4cute5tupleIJNS5_1CILi1EEES8_S8_EEENS6_IJNS7_ILi64EEESA_SA_EEELi512ENS_6half_tEfNS_4arch4Sm90ELb0ELb0ELb0ELb0ELb1ELb0ELb0ELb0ELb0ELb1ELb0ELb0EEENS1_21CollectiveEpilogueFwdINS6_IJSA_NS7_ILi512EEESA_EEES9_SC_SE_Li256ELb0ELb1ELb0ELb0EEENS1_29StaticPersistentTileSchedulerILb0EEEEEEEEEvNT_6ParamsE --------------------------
	.section	.nv.constant0._ZN7cutlass13device_kernelIN5flash11enable_sm90INS1_16FlashAttnFwdSm90INS1_25CollectiveMainloopFwdSm90ILi2EN4cute5tupleIJNS5_1CILi1EEES8_S8_EEENS6_IJNS7_ILi64EEESA_SA_EEELi512ENS_6half_tEfNS_4arch4Sm90ELb0ELb0ELb0ELb0ELb1ELb0ELb0ELb0ELb0ELb1ELb0ELb0EEENS1_21CollectiveEpilogueFwdINS6_IJSA_NS7_ILi512EEESA_EEES9_SC_SE_Li256ELb0ELb1ELb0ELb0EEENS1_29StaticPersistentTileSchedulerILb0EEEEEEEEEvNT_6ParamsE,"a",@progbits
	.sectionflags	@""
	.align	4
.nv.constant0._ZN7cutlass13device_kernelIN5flash11enable_sm90INS1_16FlashAttnFwdSm90INS1_25CollectiveMainloopFwdSm90ILi2EN4cute5tupleIJNS5_1CILi1EEES8_S8_EEENS6_IJNS7_ILi64EEESA_SA_EEELi512ENS_6half_tEfNS_4arch4Sm90ELb0ELb0ELb0ELb0ELb1ELb0ELb0ELb0ELb0ELb1ELb0ELb0EEENS1_21CollectiveEpilogueFwdINS6_IJSA_NS7_ILi512EEESA_EEES9_SC_SE_Li256ELb0ELb1ELb0ELb0EEENS1_29StaticPersistentTileSchedulerILb0EEEEEEEEEvNT_6ParamsE:
	.zero		3456


//--------------------- .nv.constant0._ZN7cutlass13device_kernelIN5flash11enable_sm90INS1_16FlashAttnFwdSm90INS1_25CollectiveMainloopFwdSm90ILi2EN4cute5tupleIJNS5_1CILi1EEES8_S8_EEENS6_IJNS7_ILi64EEESA_SA_EEELi512ENS_6half_tEfNS_4arch4Sm90ELb0ELb0ELb0ELb0ELb1ELb0ELb1ELb0ELb0ELb1ELb0ELb0EEENS1_21CollectiveEpilogueFwdINS6_IJSA_NS7_ILi512EEESA_EEES9_SC_SE_Li256ELb0ELb1ELb0ELb0EEENS1_29StaticPersistentTileSchedulerILb0EEEEEEEEEvNT_6ParamsE --------------------------
	.section	.nv.constant0._ZN7cutlass13device_kernelIN5flash11enable_sm90INS1_16FlashAttnFwdSm90INS1_25CollectiveMainloopFwdSm90ILi2EN4cute5tupleIJNS5_1CILi1EEES8_S8_EEENS6_IJNS7_ILi64EEESA_SA_EEELi512ENS_6half_tEfNS_4arch4Sm90ELb0ELb0ELb0ELb0ELb1ELb0ELb1ELb0ELb0ELb1ELb0ELb0EEENS1_21CollectiveEpilogueFwdINS6_IJSA_NS7_ILi512EEESA_EEES9_SC_SE_Li256ELb0ELb1ELb0ELb0EEENS1_29StaticPersistentTileSchedulerILb0EEEEEEEEEvNT_6ParamsE,"a",@progbits
	.sectionflags	@""
	.align	4
.nv.constant0._ZN7cutlass13device_kernelIN5flash11enable_sm90INS1_16FlashAttnFwdSm90INS1_25CollectiveMainloopFwdSm90ILi2EN4cute5tupleIJNS5_1CILi1EEES8_S8_EEENS6_IJNS7_ILi64EEESA_SA_EEELi512ENS_6half_tEfNS_4arch4Sm90ELb0ELb0ELb0ELb0ELb1ELb0ELb1ELb0ELb0ELb1ELb0ELb0EEENS1_21CollectiveEpilogueFwdINS6_IJSA_NS7_ILi512EEESA_EEES9_SC_SE_Li256ELb0ELb1ELb0ELb0EEENS1_29StaticPersistentTileSchedulerILb0EEEEEEEEEvNT_6ParamsE:
	.zero		3712


//--------------------- .nv.constant0._ZN7cutlass13device_kernelIN5flash11enable_sm90INS1_16FlashAttnFwdSm90INS1_25CollectiveMainloopFwdSm90ILi2EN4cute5tupleIJNS5_1CILi1EEES8_S8_EEENS6_IJNS7_ILi64EEESA_SA_EEELi512ENS_6half_tEfNS_4arch4Sm90ELb0ELb0ELb0ELb1ELb1ELb0ELb0ELb0ELb0ELb1ELb0ELb0EEENS1_21CollectiveEpilogueFwdINS6_IJSA_NS7_ILi512EEESA_EEES9_SC_SE_Li256ELb1ELb1ELb0ELb0EEENS1_36VarlenDynamicPersistentTileSchedulerILi64ELi64ELi256ELi128ELb0ELb1ELb1ELb0ELb1ELb1EEEEEEEEEvNT_6ParamsE --------------------------
	.section	.nv.constant0._ZN7cutlass13device_kernelIN5flash11enable_sm90INS1_16FlashAttnFwdSm90INS1_25CollectiveMainloopFwdSm90ILi2EN4cute5tupleIJNS5_1CILi1EEES8_S8_EEENS6_IJNS7_ILi64EEESA_SA_EEELi512ENS_6half_tEfNS_4arch4Sm90ELb0ELb0ELb0ELb1ELb1ELb0ELb0ELb0ELb0ELb1ELb0ELb0EEENS1_21CollectiveEpilogueFwdINS6_IJSA_NS7_ILi512EEESA_EEES9_SC_SE_Li256ELb1ELb1ELb0ELb0EEENS1_36VarlenDynamicPersistentTileSchedulerILi64ELi64ELi256ELi128ELb0ELb1ELb1ELb0ELb1ELb1EEEEEEEEEvNT_6ParamsE,"a",@progbits
	.sectionflags	@""
	.align	4
.nv.constant0._ZN7cutlass13device_kernelIN5flash11enable_sm90INS1_16FlashAttnFwdSm90INS1_25CollectiveMainloopFwdSm90ILi2EN4cute5tupleIJNS5_1CILi1EEES8_S8_EEENS6_IJNS7_ILi64EEESA_SA_EEELi512ENS_6half_tEfNS_4arch4Sm90ELb0ELb0ELb0ELb1ELb1ELb0ELb0ELb0ELb0ELb1ELb0ELb0EEENS1_21CollectiveEpilogueFwdINS6_IJSA_NS7_ILi512EEESA_EEES9_SC_SE_Li256ELb1ELb1ELb0ELb0EEENS1_36VarlenDynamicPersistentTileSchedulerILi64ELi64ELi256ELi128ELb0ELb1ELb1ELb0ELb1ELb1EEEEEEEEEvNT_6ParamsE:
	.zero		3584


//--------------------- .nv.constant0._ZN7cutlass13device_kernelIN5flash11enable_sm90INS1_16FlashAttnFwdSm90INS1_25CollectiveMainloopFwdSm90ILi2EN4cute5tupleIJNS5_1CILi1EEES8_S8_EEENS6_IJNS7_ILi64EEESA_SA_EEELi512ENS_6half_tEfNS_4arch4Sm90ELb0ELb0ELb0ELb1ELb1ELb1ELb0ELb0ELb0ELb1ELb0ELb0EEENS1_21CollectiveEpilogueFwdINS6_IJSA_NS7_ILi512EEESA_EEES9_SC_SE_Li256ELb1ELb1ELb0ELb0EEENS1_36VarlenDynamicPersistentTileSchedulerILi64ELi64ELi256ELi128ELb0ELb1ELb1ELb0ELb1ELb1EEEEEEEEEvNT_6ParamsE --------------------------
	.section	.nv.constant0._ZN7cutlass13device_kernelIN5flash11enable_sm90INS1_16FlashAttnFwdSm90INS1_25CollectiveMainloopFwdSm90ILi2EN4cute5tupleIJNS5_1CILi1EEES8_S8_EEENS6_IJNS7_ILi64EEESA_SA_EEELi512ENS_6half_tEfNS_4arch4Sm90ELb0ELb0ELb0ELb1ELb1ELb1ELb0ELb0ELb0ELb1ELb0ELb0EEENS1_21CollectiveEpilogueFwdINS6_IJSA_NS7_ILi512EEESA_EEES9_SC_SE_Li256ELb1ELb1ELb0ELb0EEENS1_36VarlenDynamicPersistentTileSchedulerILi64ELi64ELi256ELi128ELb0ELb1ELb1ELb0ELb1ELb1EEEEEEEEEvNT_6ParamsE,"a",@progbits
	.sectionflags	@""
	.align	4
.nv.constant0._ZN7cutlass13device_kernelIN5flash11enable_sm90INS1_16FlashAttnFwdSm90INS1_25CollectiveMainloopFwdSm90ILi2EN4cute5tupleIJNS5_1CILi1EEES8_S8_EEENS6_IJNS7_ILi64EEESA_SA_EEELi512ENS_6half_tEfNS_4arch4Sm90ELb0ELb0ELb0ELb1ELb1ELb1ELb0ELb0ELb0ELb1ELb0ELb0EEENS1_21CollectiveEpilogueFwdINS6_IJSA_NS7_ILi512EEESA_EEES9_SC_SE_Li256ELb1ELb1ELb0ELb0EEENS1_36VarlenDynamicPersistentTileSchedulerILi64ELi64ELi256ELi128ELb0ELb1ELb1ELb0ELb1ELb1EEEEEEEEEvNT_6ParamsE:
	.zero		3584


//--------------------- .nv.constant0._ZN7cutlass13device_kernelIN5flash11enable_sm90INS1_16FlashAttnFwdSm90INS1_25CollectiveMainloopFwdSm90ILi2EN4cute5tupleIJNS5_1CILi1EEES8_S8_EEENS6_IJNS7_ILi64EEESA_SA_EEELi512ENS_6half_tEfNS_4arch4Sm90ELb0ELb0ELb0ELb1ELb1ELb0ELb1ELb0ELb0ELb1ELb0ELb0EEENS1_21CollectiveEpilogueFwdINS6_IJSA_NS7_ILi512EEESA_EEES9_SC_SE_Li256ELb1ELb1ELb0ELb0EEENS1_36VarlenDynamicPersistentTileSchedulerILi64ELi64ELi256ELi128ELb0ELb1ELb1ELb0ELb1ELb1EEEEEEEEEvNT_6ParamsE --------------------------
	.section	.nv.constant0._ZN7cutlass13device_kernelIN5flash11enable_sm90INS1_16FlashAttnFwdSm90INS1_25CollectiveMainloopFwdSm90ILi2EN4cute5tupleIJNS5_1CILi1EEES8_S8_EEENS6_IJNS7_ILi64EEESA_SA_EEELi512ENS_6half_tEfNS_4arch4Sm90ELb0ELb0ELb0ELb1ELb1ELb0ELb1ELb0ELb0ELb1ELb0ELb0EEENS1_21CollectiveEpilogueFwdINS6_IJSA_NS7_ILi512EEESA_EEES9_SC_SE_Li256ELb1ELb1ELb0ELb0EEENS1_36VarlenDynamicPersistentTileSchedulerILi64ELi64ELi256ELi128ELb0ELb1ELb1ELb0ELb1ELb1EEEEEEEEEvNT_6ParamsE,"a",@progbits
	.sectionflags	@""
	.align	4
.nv.constant0._ZN7cutlass13device_kernelIN5flash11enable_sm90INS1_16FlashAttnFwdSm90INS1_25CollectiveMainloopFwdSm90ILi2EN4cute5tupleIJNS5_1CILi1EEES8_S8_EEENS6_IJNS7_ILi64EEESA_SA_EEELi512ENS_6half_tEfNS_4arch4Sm90ELb0ELb0ELb0ELb1ELb1ELb0ELb1ELb0ELb0ELb1ELb0ELb0EEENS1_21CollectiveEpilogueFwdINS6_IJSA_NS7_ILi512EEESA_EEES9_SC_SE_Li256ELb1ELb1ELb0ELb0EEENS1_36VarlenDynamicPersistentTileSchedulerILi64ELi64ELi256ELi128ELb0ELb1ELb1ELb0ELb1ELb1EEEEEEEEEvNT_6ParamsE:
	.zero		3840


//--------------------- .nv.constant0._ZN7cutlass13device_kernelIN5flash11enable_sm90INS1_16FlashAttnFwdSm90INS1_25CollectiveMainloopFwdSm90ILi2EN4cute5tupleIJNS5_1CILi1EEES8_S8_EEENS6_IJNS7_ILi64EEESA_SA_EEELi512ENS_6half_tEfNS_4arch4Sm90ELb0ELb0ELb0ELb1ELb1ELb1ELb1ELb0ELb0ELb1ELb0ELb0EEENS1_21CollectiveEpilogueFwdINS6_IJSA_NS7_ILi512EEESA_EEES9_SC_SE_Li256ELb1ELb1ELb0ELb0EEENS1_36VarlenDynamicPersistentTileSchedulerILi64ELi64ELi256ELi128ELb0ELb1ELb1ELb0ELb1ELb1EEEEEEEEEvNT_6ParamsE --------------------------
	.section	.nv.constant0._ZN7cutlass13device_kernelIN5flash11enable_sm90INS1_16FlashAttnFwdSm90INS1_25CollectiveMainloopFwdSm90ILi2EN4cute5tupleIJNS5_1CILi1EEES8_S8_EEENS6_IJNS7_ILi64EEESA_SA_EEELi512ENS_6half_tEfNS_4arch4Sm90ELb0ELb0ELb0ELb1ELb1ELb1ELb1ELb0ELb0ELb1ELb0ELb0EEENS1_21CollectiveEpilogueFwdINS6_IJSA_NS7_ILi512EEESA_EEES9_SC_SE_Li256ELb1ELb1ELb0ELb0EEENS1_36VarlenDynamicPersistentTileSchedulerILi64ELi64ELi256ELi128ELb0ELb1ELb1ELb0ELb1ELb1EEEEEEEEEvNT_6ParamsE,"a",@progbits
	.sectionflags	@""
	.align	4
.nv.constant0._ZN7cutlass13device_kernelIN5flash11enable_sm90INS1_16FlashAttnFwdSm90INS1_25CollectiveMainloopFwdSm90ILi2EN4cute5tupleIJNS5_1CILi1EEES8_S8_EEENS6_IJNS7_ILi64EEESA_SA_EEELi512ENS_6half_tEfNS_4arch4Sm90ELb0ELb0ELb0ELb1ELb1ELb1ELb1ELb0ELb0ELb1ELb0ELb0EEENS1_21CollectiveEpilogueFwdINS6_IJSA_NS7_ILi512EEESA_EEES9_SC_SE_Li256ELb1ELb1ELb0ELb0EEENS1_36VarlenDynamicPersistentTileSchedulerILi64ELi64ELi256ELi128ELb0ELb1ELb1ELb0ELb1ELb1EEEEEEEEEvNT_6ParamsE:
	.zero		3840


//--------------------- .nv.constant0._ZN7cutlass13device_kernelIN5flash11enable_sm90INS1_16FlashAttnFwdSm90INS1_25CollectiveMainloopFwdSm90ILi2EN4cute5tupleIJNS5_1CILi1EEES8_S8_EEENS6_IJNS7_ILi64EEESA_SA_EEELi512ENS_6half_tEfNS_4arch4Sm90ELb0ELb1ELb0ELb0ELb1ELb0ELb0ELb0ELb0ELb1ELb0ELb0EEENS1_21CollectiveEpilogueFwdINS6_IJSA_NS7_ILi512EEESA_EEES9_SC_SE_Li256ELb0ELb1ELb0ELb0EEENS1_30DynamicPersistentTileSchedulerILi256ELi128ELb0ELb1ELb1EEEEEEEEEvNT_6ParamsE --------------------------
	.section	.nv.constant0._ZN7cutlass13device_kernelIN5flash11enable_sm90INS1_16FlashAttnFwdSm90INS1_25CollectiveMainloopFwdSm90ILi2EN4cute5tupleIJNS5_1CILi1EEES8_S8_EEENS6_IJNS7_ILi64EEESA_SA_EEELi512ENS_6half_tEfNS_4arch4Sm90ELb0ELb1ELb0ELb0ELb1ELb0ELb0ELb0ELb0ELb1ELb0ELb0EEENS1_21CollectiveEpilogueFwdINS6_IJSA_NS7_ILi512EEESA_EEES9_SC_SE_Li256ELb0ELb1ELb0ELb0EEENS1_30DynamicPersistentTileSchedulerILi256ELi128ELb0ELb1ELb1EEEEEEEEEvNT_6ParamsE,"a",@progbits
	.sectionflags	@""
	.align	4
.nv.constant0._ZN7cutlass13device_kernelIN5flash11enable_sm90INS1_16FlashAttnFwdSm90INS1_25CollectiveMainloopFwdSm90ILi2EN4cute5tupleIJNS5_1CILi1EEES8_S8_EEENS6_IJNS7_ILi64EEESA_SA_EEELi512ENS_6half_tEfNS_4arch4Sm90ELb0ELb1ELb0ELb0ELb1ELb0ELb0ELb0ELb0ELb1ELb0ELb0EEENS1_21CollectiveEpilogueFwdINS6_IJSA_NS7_ILi512EEESA_EEES9_SC_SE_Li256ELb0ELb1ELb0ELb0EEENS1_30DynamicPersistentTileSchedulerILi256ELi128ELb0ELb1ELb1EEEEEEEEEvNT_6ParamsE:
	.zero		3584


//--------------------- .nv.constant0._ZN7cutlass13device_kernelIN5flash11enable_sm90INS1_16FlashAttnFwdSm90INS1_25CollectiveMainloopFwdSm90ILi2EN4cute5tupleIJNS5_1CILi1EEES8_S8_EEENS6_IJNS7_ILi64EEESA_SA_EEELi512ENS_6half_tEfNS_4arch4Sm90ELb0ELb1ELb0ELb0ELb1ELb0ELb1ELb0ELb0ELb1ELb0ELb0EEENS1_21CollectiveEpilogueFwdINS6_IJSA_NS7_ILi512EEESA_EEES9_SC_SE_Li256ELb0ELb1ELb0ELb0EEENS1_30DynamicPersistentTileSchedulerILi256ELi128ELb0ELb1ELb1EEEEEEEEEvNT_6ParamsE --------------------------
	.section	.nv.constant0._ZN7cutlass13device_kernelIN5flash11enable_sm90INS1_16FlashAttnFwdSm90INS1_25CollectiveMainloopFwdSm90ILi2EN4cute5tupleIJNS5_1CILi1EEES8_S8_EEENS6_IJNS7_ILi64EEESA_SA_EEELi512ENS_6half_tEfNS_4arch4Sm90ELb0ELb1ELb0ELb0ELb1ELb0ELb1ELb0ELb0ELb1ELb0ELb0EEENS1_21CollectiveEpilogueFwdINS6_IJSA_NS7_ILi512EEESA_EEES9_SC_SE_Li256ELb0ELb1ELb0ELb0EEENS1_30DynamicPersistentTileSchedulerILi256ELi128ELb0ELb1ELb1EEEEEEEEEvNT_6ParamsE,"a",@progbits
	.sectionflags	@""
	.align	4
.nv.constant0._ZN7cutlass13device_kernelIN5flash11enable_sm90INS1_16FlashAttnFwdSm90INS1_25CollectiveMainloopFwdSm90ILi2EN4cute5tupleIJNS5_1CILi1EEES8_S8_EEENS6_IJNS7_ILi64EEESA_SA_EEELi512ENS_6half_tEfNS_4arch4Sm90ELb0ELb1ELb0ELb0ELb1ELb0ELb1ELb0ELb0ELb1ELb0ELb0EEENS1_21CollectiveEpilogueFwdINS6_IJSA_NS7_ILi512EEESA_EEES9_SC_SE_Li256ELb0ELb1ELb0ELb0EEENS1_30DynamicPersistentTileSchedulerILi256ELi128ELb0ELb1ELb1EEEEEEEEEvNT_6ParamsE:
	.zero		3840


//--------------------- .nv.constant0._ZN7cutlass13device_kernelIN5flash11enable_sm90INS1_16FlashAttnFwdSm90INS1_25CollectiveMainloopFwdSm90ILi2EN4cute5tupleIJNS5_1CILi1EEES8_S8_EEENS6_IJNS7_ILi64EEESA_SA_EEELi512ENS_6half_tEfNS_4arch4Sm90ELb0ELb1ELb0ELb1ELb1ELb0ELb0ELb0ELb0ELb1ELb0ELb0EEENS1_21CollectiveEpilogueFwdINS6_IJSA_NS7_ILi512EEESA_EEES9_SC_SE_Li256ELb1ELb1ELb0ELb0EEENS1_36VarlenDynamicPersistentTileSchedulerILi64ELi64ELi256ELi128ELb0ELb1ELb1ELb1ELb0ELb1EEEEEEEEEvNT_6ParamsE --------------------------
	.section	.nv.constant0._ZN7cutlass13device_kernelIN5flash11enable_sm90INS1_16FlashAttnFwdSm90INS1_25CollectiveMainloopFwdSm90ILi2EN4cute5tupleIJNS5_1CILi1EEES8_S8_EEENS6_IJNS7_ILi64EEESA_SA_EEELi512ENS_6half_tEfNS_4arch4Sm90ELb0ELb1ELb0ELb1ELb1ELb0ELb0ELb0ELb0ELb1ELb0ELb0EEENS1_21CollectiveEpilogueFwdINS6_IJSA_NS7_ILi512EEESA_EEES9_SC_SE_Li256ELb1ELb1ELb0ELb0EEENS1_36VarlenDynamicPersistentTileSchedulerILi64ELi64ELi256ELi128ELb0ELb1ELb1ELb1ELb0ELb1EEEEEEEEEvNT_6ParamsE,"a",@progbits
	.sectionflags	@""
	.align	4
.nv.constant0._ZN7cutlass13device_kernelIN5flash11enable_sm90INS1_16FlashAttnFwdSm90INS1_25CollectiveMainloopFwdSm90ILi2EN4cute5tupleIJNS5_1CILi1EEES8_S8_EEENS6_IJNS7_ILi64EEESA_SA_EEELi512ENS_6half_tEfNS_4arch4Sm90ELb0ELb1ELb0ELb1ELb1ELb0ELb0ELb0ELb0ELb1ELb0ELb0EEENS1_21CollectiveEpilogueFwdINS6_IJSA_NS7_ILi512EEESA_EEES9_SC_SE_Li256ELb1ELb1ELb0ELb0EEENS1_36VarlenDynamicPersistentTileSchedulerILi64ELi64ELi256ELi128ELb0ELb1ELb1ELb1ELb0ELb1EEEEEEEEEvNT_6ParamsE:
	.zero		3584


//--------------------- .nv.constant0._ZN7cutlass13device_kernelIN5flash11enable_sm90INS1_16FlashAttnFwdSm90INS1_25CollectiveMainloopFwdSm90ILi2EN4cute5tupleIJNS5_1CILi1EEES8_S8_EEENS6_IJNS7_ILi64EEESA_SA_EEELi512ENS_6half_tEfNS_4arch4Sm90ELb0ELb1ELb0ELb1ELb1ELb1ELb0ELb0ELb0ELb1ELb0ELb0EEENS1_21CollectiveEpilogueFwdINS6_IJSA_NS7_ILi512EEESA_EEES9_SC_SE_Li256ELb1ELb1ELb0ELb0EEENS1_36VarlenDynamicPersistentTileSchedulerILi64ELi64ELi256ELi128ELb0ELb1ELb1ELb1ELb0ELb1EEEEEEEEEvNT_6ParamsE --------------------------
	.section	.nv.constant0._ZN7cutlass13device_kernelIN5flash11enable_sm90INS1_16FlashAttnFwdSm90INS1_25CollectiveMainloopFwdSm90ILi2EN4cute5tupleIJNS5_1CILi1EEES8_S8_EEENS6_IJNS7_ILi64EEESA_SA_EEELi512ENS_6half_tEfNS_4arch4Sm90ELb0ELb1ELb0ELb1ELb1ELb1ELb0ELb0ELb0ELb1ELb0ELb0EEENS1_21CollectiveEpilogueFwdINS6_IJSA_NS7_ILi512EEESA_EEES9_SC_SE_Li256ELb1ELb1ELb0ELb0EEENS1_36VarlenDynamicPersistentTileSchedulerILi64ELi64ELi256ELi128ELb0ELb1ELb1ELb1ELb0ELb1EEEEEEEEEvNT_6ParamsE,"a",@progbits
	.sectionflags	@""
	.align	4
.nv.constant0._ZN7cutlass13device_kernelIN5flash11enable_sm90INS1_16FlashAttnFwdSm90INS1_25CollectiveMainloopFwdSm90ILi2EN4cute5tupleIJNS5_1CILi1EEES8_S8_EEENS6_IJNS7_ILi64EEESA_SA_EEELi512ENS_6half_tEfNS_4arch4Sm90ELb0ELb1ELb0ELb1ELb1ELb1ELb0ELb0ELb0ELb1ELb0ELb0EEENS1_21CollectiveEpilogueFwdINS6_IJSA_NS7_ILi512EEESA_EEES9_SC_SE_Li256ELb1ELb1ELb0ELb0EEENS1_36VarlenDynamicPersistentTileSchedulerILi64ELi64ELi256ELi128ELb0ELb1ELb1ELb1ELb0ELb1EEEEEEEEEvNT_6ParamsE:
	.zero		3584


//--------------------- .nv.constant0._ZN7cutlass13device_kernelIN5flash11enable_sm90INS1_16FlashAttnFwdSm90INS1_25CollectiveMainloopFwdSm90ILi2EN4cute5tupleIJNS5_1CILi1EEES8_S8_EEENS6_IJNS7_ILi64EEESA_SA_EEELi512ENS_6half_tEfNS_4arch4Sm90ELb0ELb1ELb0ELb1ELb1ELb0ELb1ELb0ELb0ELb1ELb0ELb0EEENS1_21CollectiveEpilogueFwdINS6_IJSA_NS7_ILi512EEESA_EEES9_SC_SE_Li256ELb1ELb1ELb0ELb0EEENS1_36VarlenDynamicPersistentTileSchedulerILi64ELi64ELi256ELi128ELb0ELb1ELb1ELb1ELb0ELb1EEEEEEEEEvNT_6ParamsE --------------------------
	.section	.nv.constant0._ZN7cutlass13device_kernelIN5flash11enable_sm90INS1_16FlashAttnFwdSm90INS1_25CollectiveMainloopFwdSm90ILi2EN4cute5tupleIJNS5_1CILi1EEES8_S8_EEENS6_IJNS7_ILi64EEESA_SA_EEELi512ENS_6half_tEfNS_4arch4Sm90ELb0ELb1ELb0ELb1ELb1ELb0ELb1ELb0ELb0ELb1ELb0ELb0EEENS1_21CollectiveEpilogueFwdINS6_IJSA_NS7_ILi512EEESA_EEES9_SC_SE_Li256ELb1ELb1ELb0ELb0EEENS1_36VarlenDynamicPersistentTileSchedulerILi64ELi64ELi256ELi128ELb0ELb1ELb1ELb1ELb0ELb1EEEEEEEEEvNT_6ParamsE,"a",@progbits
	.sectionflags	@""
	.align	4
.nv.constant0._ZN7cutlass13device_kernelIN5flash11enable_sm90INS1_16FlashAttnFwdSm90INS1_25CollectiveMainloopFwdSm90ILi2EN4cute5tupleIJNS5_1CILi1EEES8_S8_EEENS6_IJNS7_ILi64EEESA_SA_EEELi512ENS_6half_tEfNS_4arch4Sm90ELb0ELb1ELb0ELb1ELb1ELb0ELb1ELb0ELb0ELb1ELb0ELb0EEENS1_21CollectiveEpilogueFwdINS6_IJSA_NS7_ILi512EEESA_EEES9_SC_SE_Li256ELb1ELb1ELb0ELb0EEENS1_36VarlenDynamicPersistentTileSchedulerILi64ELi64ELi256ELi128ELb0ELb1ELb1ELb1ELb0ELb1EEEEEEEEEvNT_6ParamsE:
	.zero		3840


//--------------------- .nv.constant0._ZN7cutlass13device_kernelIN5flash11enable_sm90INS1_16FlashAttnFwdSm90INS1_25CollectiveMainloopFwdSm90ILi2EN4cute5tupleIJNS5_1CILi1EEES8_S8_EEENS6_IJNS7_ILi64EEESA_SA_EEELi512ENS_6half_tEfNS_4arch4Sm90ELb0ELb1ELb0ELb1ELb1ELb1ELb1ELb0ELb0ELb1ELb0ELb0EEENS1_21CollectiveEpilogueFwdINS6_IJSA_NS7_ILi512EEESA_EEES9_SC_SE_Li256ELb1ELb1ELb0ELb0EEENS1_36VarlenDynamicPersistentTileSchedulerILi64ELi64ELi256ELi128ELb0ELb1ELb1ELb1ELb0ELb1EEEEEEEEEvNT_6ParamsE --------------------------
	.section	.nv.constant0._ZN7cutlass13device_kernelIN5flash11enable_sm90INS1_16FlashAttnFwdSm90INS1_25CollectiveMainloopFwdSm90ILi2EN4cute5tupleIJNS5_1CILi1EEES8_S8_EEENS6_IJNS7_ILi64EEESA_SA_EEELi512ENS_6half_tEfNS_4arch4Sm90ELb0ELb1ELb0ELb1ELb1ELb1ELb1ELb0ELb0ELb1ELb0ELb0EEENS1_21CollectiveEpilogueFwdINS6_IJSA_NS7_ILi512EEESA_EEES9_SC_SE_Li256ELb1ELb1ELb0ELb0EEENS1_36VarlenDynamicPersistentTileSchedulerILi64ELi64ELi256ELi128ELb0ELb1ELb1ELb1ELb0ELb1EEEEEEEEEvNT_6ParamsE,"a",@progbits
	.sectionflags	@""
	.align	4
.nv.constant0._ZN7cutlass13device_kernelIN5flash11enable_sm90INS1_16FlashAttnFwdSm90INS1_25CollectiveMainloopFwdSm90ILi2EN4cute5tupleIJNS5_1CILi1EEES8_S8_EEENS6_IJNS7_ILi64EEESA_SA_EEELi512ENS_6half_tEfNS_4arch4Sm90ELb0ELb1ELb0ELb1ELb1ELb1ELb1ELb0ELb0ELb1ELb0ELb0EEENS1_21CollectiveEpilogueFwdINS6_IJSA_NS7_ILi512EEESA_EEES9_SC_SE_Li256ELb1ELb1ELb0ELb0EEENS1_36VarlenDynamicPersistentTileSchedulerILi64ELi64ELi256ELi128ELb0ELb1ELb1ELb1ELb0ELb1EEEEEEEEEvNT_6ParamsE:
	.zero		3840


//--------------------- .nv.constant0._ZN7cutlass13device_kernelIN5flash11enable_sm90INS1_16FlashAttnFwdSm90INS1_25CollectiveMainloopFwdSm90ILi2EN4cute5tupleIJNS5_1CILi1EEES8_S8_EEENS6_IJNS7_ILi64EEESA_SA_EEELi512ENS_6half_tEfNS_4arch4Sm90ELb1ELb0ELb0ELb0ELb1ELb0ELb0ELb0ELb0ELb1ELb0ELb0EEENS1_21CollectiveEpilogueFwdINS6_IJSA_NS7_ILi512EEESA_EEES9_SC_SE_Li256ELb0ELb1ELb0ELb0EEENS1_30DynamicPersistentTileSchedulerILi256ELi128ELb0ELb1ELb1EEEEEEEEEvNT_6ParamsE --------------------------
	.section	.nv.constant0._ZN7cutlass13device_kernelIN5flash11enable_sm90INS1_16FlashAttnFwdSm90INS1_25CollectiveMainloopFwdSm90ILi2EN4cute5tupleIJNS5_1CILi1EEES8_S8_EEENS6_IJNS7_ILi64EEESA_SA_EEELi512ENS_6half_tEfNS_4arch4Sm90ELb1ELb0ELb0ELb0ELb1ELb0ELb0ELb0ELb0ELb1ELb0ELb0EEENS1_21CollectiveEpilogueFwdINS6_IJSA_NS7_ILi512EEESA_EEES9_SC_SE_Li256ELb0ELb1ELb0ELb0EEENS1_30DynamicPersistentTileSchedulerILi256ELi128ELb0ELb1ELb1EEEEEEEEEvNT_6ParamsE,"a",@progbits
	.sectionflags	@""
	.align	4
.nv.constant0._ZN7cutlass13device_kernelIN5flash11enable_sm90INS1_16FlashAttnFwdSm90INS1_25CollectiveMainloopFwdSm90ILi2EN4cute5tupleIJNS5_1CILi1EEES8_S8_EEENS6_IJNS7_ILi64EEESA_SA_EEELi512ENS_6half_tEfNS_4arch4Sm90ELb1ELb0ELb0ELb0ELb1ELb0ELb0ELb0ELb0ELb1ELb0ELb0EEENS1_21CollectiveEpilogueFwdINS6_IJSA_NS7_ILi512EEESA_EEES9_SC_SE_Li256ELb0ELb1ELb0ELb0EEENS1_30DynamicPersistentTileSchedulerILi256ELi128ELb0ELb1ELb1EEEEEEEEEvNT_6ParamsE:
	.zero		3584


//--------------------- .nv.constant0._ZN7cutlass13device_kernelIN5flash11enable_sm90INS1_16FlashAttnFwdSm90INS1_25CollectiveMainloopFwdSm90ILi2EN4cute5tupleIJNS5_1CILi1EEES8_S8_EEENS6_IJNS7_ILi64EEESA_SA_EEELi512ENS_6half_tEfNS_4arch4Sm90ELb1ELb0ELb0ELb0ELb1ELb0ELb1ELb0ELb0ELb1ELb0ELb0EEENS1_21CollectiveEpilogueFwdINS6_IJSA_NS7_ILi512EEESA_EEES9_SC_SE_Li256ELb0ELb1ELb0ELb0EEENS1_30DynamicPersistentTileSchedulerILi256ELi128ELb0ELb1ELb1EEEEEEEEEvNT_6ParamsE --------------------------
	.section	.nv.constant0._ZN7cutlass13device_kernelIN5flash11enable_sm90INS1_16FlashAttnFwdSm90INS1_25CollectiveMainloopFwdSm90ILi2EN4cute5tupleIJNS5_1CILi1EEES8_S8_EEENS6_IJNS7_ILi64EEESA_SA_EEELi512ENS_6half_tEfNS_4arch4Sm90ELb1ELb0ELb0ELb0ELb1ELb0ELb1ELb0ELb0ELb1ELb0ELb0EEENS1_21CollectiveEpilogueFwdINS6_IJSA_NS7_ILi512EEESA_EEES9_SC_SE_Li256ELb0ELb1ELb0ELb0EEENS1_30DynamicPersistentTileSchedulerILi256ELi128ELb0ELb1ELb1EEEEEEEEEvNT_6ParamsE,"a",@progbits
	.sectionflags	@""
	.align	4
.nv.constant0._ZN7cutlass13device_kernelIN5flash11enable_sm90INS1_16FlashAttnFwdSm90INS1_25CollectiveMainloopFwdSm90ILi2EN4cute5tupleIJNS5_1CILi1EEES8_S8_EEENS6_IJNS7_ILi64EEESA_SA_EEELi512ENS_6half_tEfNS_4arch4Sm90ELb1ELb0ELb0ELb0ELb1ELb0ELb1ELb0ELb0ELb1ELb0ELb0EEENS1_21CollectiveEpilogueFwdINS6_IJSA_NS7_ILi512EEESA_EEES9_SC_SE_Li256ELb0ELb1ELb0ELb0EEENS1_30DynamicPersistentTileSchedulerILi256ELi128ELb0ELb1ELb1EEEEEEEEEvNT_6ParamsE:
	.zero		3840


//--------------------- .nv.constant0._ZN7cutlass13device_kernelIN5flash11enable_sm90INS1_16FlashAttnFwdSm90INS1_25CollectiveMainloopFwdSm90ILi2EN4cute5tupleIJNS5_1CILi1EEES8_S8_EEENS6_IJNS7_ILi64EEESA_SA_EEELi512ENS_6half_tEfNS_4arch4Sm90ELb1ELb0ELb0ELb1ELb1ELb0ELb0ELb0ELb0ELb1ELb0ELb0EEENS1_21CollectiveEpilogueFwdINS6_IJSA_NS7_ILi512EEESA_EEES9_SC_SE_Li256ELb1ELb1ELb0ELb0EEENS1_36VarlenDynamicPersistentTileSchedulerILi64ELi64ELi256ELi128ELb0ELb1ELb1ELb1ELb1ELb1EEEEEEEEEvNT_6ParamsE --------------------------
	.section	.nv.constant0._ZN7cutlass13device_kernelIN5flash11enable_sm90INS1_16FlashAttnFwdSm90INS1_25CollectiveMainloopFwdSm90ILi2EN4cute5tupleIJNS5_1CILi1EEES8_S8_EEENS6_IJNS7_ILi64EEESA_SA_EEELi512ENS_6half_tEfNS_4arch4Sm90ELb1ELb0ELb0ELb1ELb1ELb0ELb0ELb0ELb0ELb1ELb0ELb0EEENS1_21CollectiveEpilogueFwdINS6_IJSA_NS7_ILi512EEESA_EEES9_SC_SE_Li256ELb1ELb1ELb0ELb0EEENS1_36VarlenDynamicPersistentTileSchedulerILi64ELi64ELi256ELi128ELb0ELb1ELb1ELb1ELb1ELb1EEEEEEEEEvNT_6ParamsE,"a",@progbits
	.sectionflags	@""
	.align	4
.nv.constant0._ZN7cutlass13device_kernelIN5flash11enable_sm90INS1_16FlashAttnFwdSm90INS1_25CollectiveMainloopFwdSm90ILi2EN4cute5tupleIJNS5_1CILi1EEES8_S8_EEENS6_IJNS7_ILi64EEESA_SA_EEELi512ENS_6half_tEfNS_4arch4Sm90ELb1ELb0ELb0ELb1ELb1ELb0ELb0ELb0ELb0ELb1ELb0ELb0EEENS1_21CollectiveEpilogueFwdINS6_IJSA_NS7_ILi512EEESA_EEES9_SC_SE_Li256ELb1ELb1ELb0ELb0EEENS1_36VarlenDynamicPersistentTileSchedulerILi64ELi64ELi256ELi128ELb0ELb1ELb1ELb1ELb1ELb1EEEEEEEEEvNT_6ParamsE:
	.zero		3584


//--------------------- .nv.constant0._ZN7cutlass13device_kernelIN5flash11enable_sm90INS1_16FlashAttnFwdSm90INS1_25CollectiveMainloopFwdSm90ILi2EN4cute5tupleIJNS5_1CILi1EEES8_S8_EEENS6_IJNS7_ILi64EEESA_SA_EEELi512ENS_6half_tEfNS_4arch4Sm90ELb1ELb0ELb0ELb1ELb1ELb1ELb0ELb0ELb0ELb1ELb0ELb0EEENS1_21CollectiveEpilogueFwdINS6_IJSA_NS7_ILi512EEESA_EEES9_SC_SE_Li256ELb1ELb1ELb0ELb0EEENS1_36VarlenDynamicPersistentTileSchedulerILi64ELi64ELi256ELi128ELb0ELb1ELb1ELb1ELb1ELb1EEEEEEEEEvNT_6ParamsE --------------------------
	.section	.nv.constant0._ZN7cutlass13device_kernelIN5flash11enable_sm90INS1_16FlashAttnFwdSm90INS1_25CollectiveMainloopFwdSm90ILi2EN4cute5tupleIJNS5_1CILi1EEES8_S8_EEENS6_IJNS7_ILi64EEESA_SA_EEELi512ENS_6half_tEfNS_4arch4Sm90ELb1ELb0ELb0ELb1ELb1ELb1ELb0ELb0ELb0ELb1ELb0ELb0EEENS1_21CollectiveEpilogueFwdINS6_IJSA_NS7_ILi512EEESA_EEES9_SC_SE_Li256ELb1ELb1ELb0ELb0EEENS1_36VarlenDynamicPersistentTileSchedulerILi64ELi64ELi256ELi128ELb0ELb1ELb1ELb1ELb1ELb1EEEEEEEEEvNT_6ParamsE,"a",@progbits
	.sectionflags	@""
	.align	4
.nv.constant0._ZN7cutlass13device_kernelIN5flash11enable_sm90INS1_16FlashAttnFwdSm90INS1_25CollectiveMainloopFwdSm90ILi2EN4cute5tupleIJNS5_1CILi1EEES8_S8_EEENS6_IJNS7_ILi64EEESA_SA_EEELi512ENS_6half_tEfNS_4arch4Sm90ELb1ELb0ELb0ELb1ELb1ELb1ELb0ELb0ELb0ELb1ELb0ELb0EEENS1_21CollectiveEpilogueFwdINS6_IJSA_NS7_ILi512EEESA_EEES9_SC_SE_Li256ELb1ELb1ELb0ELb0EEENS1_36VarlenDynamicPersistentTileSchedulerILi64ELi64ELi256ELi128ELb0ELb1ELb1ELb1ELb1ELb1EEEEEEEEEvNT_6ParamsE:
	.zero		3584


//--------------------- .nv.constant0._ZN7cutlass13device_kernelIN5flash11enable_sm90INS1_16FlashAttnFwdSm90INS1_25CollectiveMainloopFwdSm90ILi2EN4cute5tupleIJNS5_1CILi1EEES8_S8_EEENS6_IJNS7_ILi64EEESA_SA_EEELi512ENS_6half_tEfNS_4arch4Sm90ELb1ELb0ELb0ELb1ELb1ELb0ELb1ELb0ELb0ELb1ELb0ELb0EEENS1_21CollectiveEpilogueFwdINS6_IJSA_NS7_ILi512EEESA_EEES9_SC_SE_Li256ELb1ELb1ELb0ELb0EEENS1_36VarlenDynamicPersistentTileSchedulerILi64ELi64ELi256ELi128ELb0ELb1ELb1ELb1ELb1ELb1EEEEEEEEEvNT_6ParamsE --------------------------
	.section	.nv.constant0._ZN7cutlass13device_kernelIN5flash11enable_sm90INS1_16FlashAttnFwdSm90INS1_25CollectiveMainloopFwdSm90ILi2EN4cute5tupleIJNS5_1CILi1EEES8_S8_EEENS6_IJNS7_ILi64EEESA_SA_EEELi512ENS_6half_tEfNS_4arch4Sm90ELb1ELb0ELb0ELb1ELb1ELb0ELb1ELb0ELb0ELb1ELb0ELb0EEENS1_21CollectiveEpilogueFwdINS6_IJSA_NS7_ILi512EEESA_EEES9_SC_SE_Li256ELb1ELb1ELb0ELb0EEENS1_36VarlenDynamicPersistentTileSchedulerILi64ELi64ELi256ELi128ELb0ELb1ELb1ELb1ELb1ELb1EEEEEEEEEvNT_6ParamsE,"a",@progbits
	.sectionflags	@""
	.align	4
.nv.constant0._ZN7cutlass13device_kernelIN5flash11enable_sm90INS1_16FlashAttnFwdSm90INS1_25CollectiveMainloopFwdSm90ILi2EN4cute5tupleIJNS5_1CILi1EEES8_S8_EEENS6_IJNS7_ILi64EEESA_SA_EEELi512ENS_6half_tEfNS_4arch4Sm90ELb1ELb0ELb0ELb1ELb1ELb0ELb1ELb0ELb0ELb1ELb0ELb0EEENS1_21CollectiveEpilogueFwdINS6_IJSA_NS7_ILi512EEESA_EEES9_SC_SE_Li256ELb1ELb1ELb0ELb0EEENS1_36VarlenDynamicPersistentTileSchedulerILi64ELi64ELi256ELi128ELb0ELb1ELb1ELb1ELb1ELb1EEEEEEEEEvNT_6ParamsE:
	.zero		3840


//--------------------- .nv.constant0._ZN7cutlass13device_kernelIN5flash11enable_sm90INS1_16FlashAttnFwdSm90INS1_25CollectiveMainloopFwdSm90ILi2EN4cute5tupleIJNS5_1CILi1EEES8_S8_EEENS6_IJNS7_ILi64EEESA_SA_EEELi512ENS_6half_tEfNS_4arch4Sm90ELb1ELb0ELb0ELb1ELb1ELb1ELb1ELb0ELb0ELb1ELb0ELb0EEENS1_21CollectiveEpilogueFwdINS6_IJSA_NS7_ILi512EEESA_EEES9_SC_SE_Li256ELb1ELb1ELb0ELb0EEENS1_36VarlenDynamicPersistentTileSchedulerILi64ELi64ELi256ELi128ELb0ELb1ELb1ELb1ELb1ELb1EEEEEEEEEvNT_6ParamsE --------------------------
	.section	.nv.constant0._ZN7cutlass13device_kernelIN5flash11enable_sm90INS1_16FlashAttnFwdSm90INS1_25CollectiveMainloopFwdSm90ILi2EN4cute5tupleIJNS5_1CILi1EEES8_S8_EEENS6_IJNS7_ILi64EEESA_SA_EEELi512ENS_6half_tEfNS_4arch4Sm90ELb1ELb0ELb0ELb1ELb1ELb1ELb1ELb0ELb0ELb1ELb0ELb0EEENS1_21CollectiveEpilogueFwdINS6_IJSA_NS7_ILi512EEESA_EEES9_SC_SE_Li256ELb1ELb1ELb0ELb0EEENS1_36VarlenDynamicPersistentTileSchedulerILi64ELi64ELi256ELi128ELb0ELb1ELb1ELb1ELb1ELb1EEEEEEEEEvNT_6ParamsE,"a",@progbits
	.sectionflags	@""
	.align	4
.nv.constant0._ZN7cutlass13device_kernelIN5flash11enable_sm90INS1_16FlashAttnFwdSm90INS1_25CollectiveMainloopFwdSm90ILi2EN4cute5tupleIJNS5_1CILi1EEES8_S8_EEENS6_IJNS7_ILi64EEESA_SA_EEELi512ENS_6half_tEfNS_4arch4Sm90ELb1ELb0ELb0ELb1ELb1ELb1ELb1ELb0ELb0ELb1ELb0ELb0EEENS1_21CollectiveEpilogueFwdINS6_IJSA_NS7_ILi512EEESA_EEES9_SC_SE_Li256ELb1ELb1ELb0ELb0EEENS1_36VarlenDynamicPersistentTileSchedulerILi64ELi64ELi256ELi128ELb0ELb1ELb1ELb1ELb1ELb1EEEEEEEEEvNT_6ParamsE:
	.zero		3840


//--------------------- SYMBOLS --------------------------

	.type		.nv.reservedSmem.offset0,@object
	.size		.nv.reservedSmem.offset0,0x4
